//
// Generated by NVIDIA NVVM Compiler
//
// Compiler Build ID: CL-36424714
// Cuda compilation tools, release 13.0, V13.0.88
// Based on NVVM 20.0.0
//

.version 9.0
.target sm_100
.address_size 64

	// .globl	_Z13SegmentedScanIfEvPT_S1_S1_Piii
// _ZZN3cub18CUB_300001_SM_10006detail9transform23transform_kernel_ublkcpINS2_19async_copy_policy_tILi128EEEiN4cuda3std3__410multipliesIfEEN6thrust24THRUST_300001_SM_1000_NS10device_ptrIfEEJffEEEvT0_iT1_T2_DpNS2_16aligned_base_ptrIT3_EEE3bar has been demoted
// _ZZN3cub18CUB_300001_SM_10006detail9transform23transform_kernel_ublkcpINS2_19async_copy_policy_tILi128EEElN4cuda3std3__410multipliesIfEEN6thrust24THRUST_300001_SM_1000_NS10device_ptrIfEEJffEEEvT0_iT1_T2_DpNS2_16aligned_base_ptrIT3_EEE3bar has been demoted
.global .align 1 .b8 _ZN34_INTERNAL_d95d6f72_4_k_cu_969326ff4cuda3std3__45__cpo5beginE[1];
.global .align 1 .b8 _ZN34_INTERNAL_d95d6f72_4_k_cu_969326ff4cuda3std3__45__cpo3endE[1];
.global .align 1 .b8 _ZN34_INTERNAL_d95d6f72_4_k_cu_969326ff4cuda3std3__45__cpo6cbeginE[1];
.global .align 1 .b8 _ZN34_INTERNAL_d95d6f72_4_k_cu_969326ff4cuda3std3__45__cpo4cendE[1];
.global .align 1 .b8 _ZN34_INTERNAL_d95d6f72_4_k_cu_969326ff4cuda3std3__45__cpo6rbeginE[1];
.global .align 1 .b8 _ZN34_INTERNAL_d95d6f72_4_k_cu_969326ff4cuda3std3__45__cpo4rendE[1];
.global .align 1 .b8 _ZN34_INTERNAL_d95d6f72_4_k_cu_969326ff4cuda3std3__45__cpo7crbeginE[1];
.global .align 1 .b8 _ZN34_INTERNAL_d95d6f72_4_k_cu_969326ff4cuda3std3__45__cpo5crendE[1];
.global .align 1 .b8 _ZN34_INTERNAL_d95d6f72_4_k_cu_969326ff4cuda3std3__436_GLOBAL__N__d95d6f72_4_k_cu_969326ff6ignoreE[1];
.global .align 1 .b8 _ZN34_INTERNAL_d95d6f72_4_k_cu_969326ff4cuda3std3__419piecewise_constructE[1];
.global .align 1 .b8 _ZN34_INTERNAL_d95d6f72_4_k_cu_969326ff4cuda3std3__48in_placeE[1];
.global .align 1 .b8 _ZN34_INTERNAL_d95d6f72_4_k_cu_969326ff4cuda3std3__420unreachable_sentinelE[1];
.global .align 1 .b8 _ZN34_INTERNAL_d95d6f72_4_k_cu_969326ff4cuda3std3__47nulloptE[1];
.global .align 1 .b8 _ZN34_INTERNAL_d95d6f72_4_k_cu_969326ff4cuda3std3__48unexpectE[1];
.global .align 1 .b8 _ZN34_INTERNAL_d95d6f72_4_k_cu_969326ff4cuda3std6ranges3__45__cpo4swapE[1];
.global .align 1 .b8 _ZN34_INTERNAL_d95d6f72_4_k_cu_969326ff4cuda3std6ranges3__45__cpo9iter_moveE[1];
.global .align 1 .b8 _ZN34_INTERNAL_d95d6f72_4_k_cu_969326ff4cuda3std6ranges3__45__cpo5beginE[1];
.global .align 1 .b8 _ZN34_INTERNAL_d95d6f72_4_k_cu_969326ff4cuda3std6ranges3__45__cpo3endE[1];
.global .align 1 .b8 _ZN34_INTERNAL_d95d6f72_4_k_cu_969326ff4cuda3std6ranges3__45__cpo6cbeginE[1];
.global .align 1 .b8 _ZN34_INTERNAL_d95d6f72_4_k_cu_969326ff4cuda3std6ranges3__45__cpo4cendE[1];
.global .align 1 .b8 _ZN34_INTERNAL_d95d6f72_4_k_cu_969326ff4cuda3std6ranges3__45__cpo7advanceE[1];
.global .align 1 .b8 _ZN34_INTERNAL_d95d6f72_4_k_cu_969326ff4cuda3std6ranges3__45__cpo9iter_swapE[1];
.global .align 1 .b8 _ZN34_INTERNAL_d95d6f72_4_k_cu_969326ff4cuda3std6ranges3__45__cpo4nextE[1];
.global .align 1 .b8 _ZN34_INTERNAL_d95d6f72_4_k_cu_969326ff4cuda3std6ranges3__45__cpo4prevE[1];
.global .align 1 .b8 _ZN34_INTERNAL_d95d6f72_4_k_cu_969326ff4cuda3std6ranges3__45__cpo4dataE[1];
.global .align 1 .b8 _ZN34_INTERNAL_d95d6f72_4_k_cu_969326ff4cuda3std6ranges3__45__cpo5cdataE[1];
.global .align 1 .b8 _ZN34_INTERNAL_d95d6f72_4_k_cu_969326ff4cuda3std6ranges3__45__cpo4sizeE[1];
.global .align 1 .b8 _ZN34_INTERNAL_d95d6f72_4_k_cu_969326ff4cuda3std6ranges3__45__cpo5ssizeE[1];
.global .align 1 .b8 _ZN34_INTERNAL_d95d6f72_4_k_cu_969326ff4cuda3std6ranges3__45__cpo8distanceE[1];
.global .align 1 .b8 _ZN34_INTERNAL_d95d6f72_4_k_cu_969326ff6thrust24THRUST_300001_SM_1000_NS8cuda_cub3parE[1];
.global .align 1 .b8 _ZN34_INTERNAL_d95d6f72_4_k_cu_969326ff6thrust24THRUST_300001_SM_1000_NS8cuda_cub10par_nosyncE[1];
.global .align 1 .b8 _ZN34_INTERNAL_d95d6f72_4_k_cu_969326ff6thrust24THRUST_300001_SM_1000_NS6system6detail10sequential3seqE[1];
.global .align 1 .b8 _ZN34_INTERNAL_d95d6f72_4_k_cu_969326ff6thrust24THRUST_300001_SM_1000_NS12placeholders2_1E[1];
.global .align 1 .b8 _ZN34_INTERNAL_d95d6f72_4_k_cu_969326ff6thrust24THRUST_300001_SM_1000_NS12placeholders2_2E[1];
.global .align 1 .b8 _ZN34_INTERNAL_d95d6f72_4_k_cu_969326ff6thrust24THRUST_300001_SM_1000_NS12placeholders2_3E[1];
.global .align 1 .b8 _ZN34_INTERNAL_d95d6f72_4_k_cu_969326ff6thrust24THRUST_300001_SM_1000_NS12placeholders2_4E[1];
.global .align 1 .b8 _ZN34_INTERNAL_d95d6f72_4_k_cu_969326ff6thrust24THRUST_300001_SM_1000_NS12placeholders2_5E[1];
.global .align 1 .b8 _ZN34_INTERNAL_d95d6f72_4_k_cu_969326ff6thrust24THRUST_300001_SM_1000_NS12placeholders2_6E[1];
.global .align 1 .b8 _ZN34_INTERNAL_d95d6f72_4_k_cu_969326ff6thrust24THRUST_300001_SM_1000_NS12placeholders2_7E[1];
.global .align 1 .b8 _ZN34_INTERNAL_d95d6f72_4_k_cu_969326ff6thrust24THRUST_300001_SM_1000_NS12placeholders2_8E[1];
.global .align 1 .b8 _ZN34_INTERNAL_d95d6f72_4_k_cu_969326ff6thrust24THRUST_300001_SM_1000_NS12placeholders2_9E[1];
.global .align 1 .b8 _ZN34_INTERNAL_d95d6f72_4_k_cu_969326ff6thrust24THRUST_300001_SM_1000_NS12placeholders3_10E[1];
.global .align 1 .b8 _ZN34_INTERNAL_d95d6f72_4_k_cu_969326ff6thrust24THRUST_300001_SM_1000_NS3seqE[1];
.extern .shared .align 128 .b8 _ZN3cub18CUB_300001_SM_10006detail9transform4smemE[];

.visible .entry _Z13SegmentedScanIfEvPT_S1_S1_Piii(
	.param .u64 .ptr .align 1 _Z13SegmentedScanIfEvPT_S1_S1_Piii_param_0,
	.param .u64 .ptr .align 1 _Z13SegmentedScanIfEvPT_S1_S1_Piii_param_1,
	.param .u64 .ptr .align 1 _Z13SegmentedScanIfEvPT_S1_S1_Piii_param_2,
	.param .u64 .ptr .align 1 _Z13SegmentedScanIfEvPT_S1_S1_Piii_param_3,
	.param .u32 _Z13SegmentedScanIfEvPT_S1_S1_Piii_param_4,
	.param .u32 _Z13SegmentedScanIfEvPT_S1_S1_Piii_param_5
)
{
	.reg .pred 	%p<9>;
	.reg .b32 	%r<43>;
	.reg .b32 	%f<18>;
	.reg .b64 	%rd<20>;

	ld.param.u64 	%rd6, [_Z13SegmentedScanIfEvPT_S1_S1_Piii_param_0];
	ld.param.u64 	%rd7, [_Z13SegmentedScanIfEvPT_S1_S1_Piii_param_1];
	ld.param.u64 	%rd5, [_Z13SegmentedScanIfEvPT_S1_S1_Piii_param_3];
	ld.param.u32 	%r20, [_Z13SegmentedScanIfEvPT_S1_S1_Piii_param_4];
	ld.param.u32 	%r21, [_Z13SegmentedScanIfEvPT_S1_S1_Piii_param_5];
	cvta.to.global.u64 	%rd1, %rd6;
	cvta.to.global.u64 	%rd2, %rd7;
	mov.u32 	%r22, %tid.x;
	mov.u32 	%r23, %ctaid.y;
	mov.u32 	%r24, %nctaid.x;
	mov.u32 	%r25, %ctaid.x;
	mad.lo.s32 	%r26, %r23, %r24, %r25;
	mov.u32 	%r27, %ntid.x;
	mad.lo.s32 	%r28, %r26, %r27, %r22;
	div.s32 	%r1, %r28, %r21;
	add.s32 	%r29, %r1, 1;
	add.s32 	%r30, %r21, -1;
	and.b32  	%r31, %r30, %r28;
	setp.ge.s32 	%p1, %r29, %r20;
	setp.ne.s32 	%p2, %r31, 0;
	or.pred  	%p3, %p1, %p2;
	@%p3 bra 	$L__BB0_9;
	cvta.to.global.u64 	%rd8, %rd5;
	mul.wide.s32 	%rd9, %r1, 4;
	add.s64 	%rd10, %rd8, %rd9;
	ld.global.u32 	%r2, [%rd10];
	ld.global.u32 	%r3, [%rd10+4];
	mul.wide.s32 	%rd11, %r2, 4;
	add.s64 	%rd12, %rd2, %rd11;
	ld.global.f32 	%f15, [%rd12];
	add.s64 	%rd13, %rd1, %rd11;
	st.global.f32 	[%rd13], %f15;
	add.s32 	%r39, %r2, 1;
	setp.ge.s32 	%p4, %r39, %r3;
	@%p4 bra 	$L__BB0_9;
	not.b32 	%r33, %r2;
	add.s32 	%r34, %r3, %r33;
	and.b32  	%r5, %r34, 3;
	setp.eq.s32 	%p5, %r5, 0;
	@%p5 bra 	$L__BB0_6;
	neg.s32 	%r38, %r5;
	mov.u32 	%r37, %r2;
$L__BB0_4:
	.pragma "nounroll";
	mul.wide.s32 	%rd14, %r39, 4;
	add.s64 	%rd15, %rd1, %rd14;
	add.s64 	%rd16, %rd2, %rd14;
	ld.global.f32 	%f7, [%rd16];
	add.f32 	%f15, %f15, %f7;
	st.global.f32 	[%rd15], %f15;
	add.s32 	%r39, %r39, 1;
	add.s32 	%r38, %r38, 1;
	setp.ne.s32 	%p6, %r38, 0;
	add.s32 	%r37, %r37, 1;
	@%p6 bra 	$L__BB0_4;
	add.s32 	%r39, %r37, 1;
$L__BB0_6:
	sub.s32 	%r35, %r3, %r2;
	add.s32 	%r36, %r35, -2;
	setp.lt.u32 	%p7, %r36, 3;
	@%p7 bra 	$L__BB0_9;
	sub.s32 	%r41, %r39, %r3;
	add.s64 	%rd3, %rd2, 8;
	add.s64 	%rd4, %rd1, 8;
$L__BB0_8:
	mul.wide.s32 	%rd17, %r39, 4;
	add.s64 	%rd18, %rd3, %rd17;
	add.s64 	%rd19, %rd4, %rd17;
	ld.global.f32 	%f8, [%rd18+-8];
	add.f32 	%f9, %f15, %f8;
	st.global.f32 	[%rd19+-8], %f9;
	ld.global.f32 	%f10, [%rd18+-4];
	add.f32 	%f11, %f9, %f10;
	st.global.f32 	[%rd19+-4], %f11;
	ld.global.f32 	%f12, [%rd18];
	add.f32 	%f13, %f11, %f12;
	st.global.f32 	[%rd19], %f13;
	ld.global.f32 	%f14, [%rd18+4];
	add.f32 	%f15, %f13, %f14;
	st.global.f32 	[%rd19+4], %f15;
	add.s32 	%r39, %r39, 4;
	add.s32 	%r41, %r41, 4;
	setp.ne.s32 	%p8, %r41, 0;
	@%p8 bra 	$L__BB0_8;
$L__BB0_9:
	ret;

}
	// .globl	_ZN3cub18CUB_300001_SM_10006detail11EmptyKernelIvEEvv
.visible .entry _ZN3cub18CUB_300001_SM_10006detail11EmptyKernelIvEEvv()
{


	ret;

}
	// .globl	_ZN3cub18CUB_300001_SM_10006detail8for_each13static_kernelINS2_12policy_hub_t12policy_500_tEmN6thrust24THRUST_300001_SM_1000_NS8cuda_cub20__uninitialized_fill7functorINS7_10device_ptrIfEEfEEEEvT0_T1_
.visible .entry _ZN3cub18CUB_300001_SM_10006detail8for_each13static_kernelINS2_12policy_hub_t12policy_500_tEmN6thrust24THRUST_300001_SM_1000_NS8cuda_cub20__uninitialized_fill7functorINS7_10device_ptrIfEEfEEEEvT0_T1_(
	.param .u64 _ZN3cub18CUB_300001_SM_10006detail8for_each13static_kernelINS2_12policy_hub_t12policy_500_tEmN6thrust24THRUST_300001_SM_1000_NS8cuda_cub20__uninitialized_fill7functorINS7_10device_ptrIfEEfEEEEvT0_T1__param_0,
	.param .align 8 .b8 _ZN3cub18CUB_300001_SM_10006detail8for_each13static_kernelINS2_12policy_hub_t12policy_500_tEmN6thrust24THRUST_300001_SM_1000_NS8cuda_cub20__uninitialized_fill7functorINS7_10device_ptrIfEEfEEEEvT0_T1__param_1[16]
)
.maxntid 256
{
	.reg .pred 	%p<4>;
	.reg .b16 	%rs<5>;
	.reg .b32 	%r<10>;
	.reg .b32 	%f<3>;
	.reg .b64 	%rd<16>;

	ld.param.f32 	%f2, [_ZN3cub18CUB_300001_SM_10006detail8for_each13static_kernelINS2_12policy_hub_t12policy_500_tEmN6thrust24THRUST_300001_SM_1000_NS8cuda_cub20__uninitialized_fill7functorINS7_10device_ptrIfEEfEEEEvT0_T1__param_1+8];
	ld.param.u64 	%rd4, [_ZN3cub18CUB_300001_SM_10006detail8for_each13static_kernelINS2_12policy_hub_t12policy_500_tEmN6thrust24THRUST_300001_SM_1000_NS8cuda_cub20__uninitialized_fill7functorINS7_10device_ptrIfEEfEEEEvT0_T1__param_1];
	ld.param.u64 	%rd5, [_ZN3cub18CUB_300001_SM_10006detail8for_each13static_kernelINS2_12policy_hub_t12policy_500_tEmN6thrust24THRUST_300001_SM_1000_NS8cuda_cub20__uninitialized_fill7functorINS7_10device_ptrIfEEfEEEEvT0_T1__param_0];
	mov.u32 	%r7, %ctaid.x;
	mul.wide.u32 	%rd1, %r7, 512;
	sub.s64 	%rd2, %rd5, %rd1;
	setp.lt.u64 	%p1, %rd2, 512;
	@%p1 bra 	$L__BB2_2;
	mov.u32 	%r9, %tid.x;
	cvta.to.global.u64 	%rd11, %rd4;
	cvt.u64.u32 	%rd12, %r9;
	add.s64 	%rd13, %rd1, %rd12;
	shl.b64 	%rd14, %rd13, 2;
	add.s64 	%rd15, %rd11, %rd14;
	st.global.f32 	[%rd15], %f2;
	st.global.f32 	[%rd15+1024], %f2;
	bra.uni 	$L__BB2_6;
$L__BB2_2:
	cvta.to.global.u64 	%rd6, %rd4;
	mov.u32 	%r1, %tid.x;
	cvt.u64.u32 	%rd7, %r1;
	setp.le.u64 	%p2, %rd2, %rd7;
	add.s64 	%rd8, %rd1, %rd7;
	shl.b64 	%rd9, %rd8, 2;
	add.s64 	%rd3, %rd6, %rd9;
	@%p2 bra 	$L__BB2_4;
	st.global.f32 	[%rd3], %f2;
$L__BB2_4:
	add.s32 	%r8, %r1, 256;
	cvt.u64.u32 	%rd10, %r8;
	setp.le.u64 	%p3, %rd2, %rd10;
	@%p3 bra 	$L__BB2_6;
	st.global.f32 	[%rd3+1024], %f2;
$L__BB2_6:
	ret;

}
	// .globl	_ZN3cub18CUB_300001_SM_10006detail9transform16transform_kernelINS2_10policy_hubILb0EN4cuda3std3__45tupleIJN6thrust24THRUST_300001_SM_1000_NS10device_ptrIfEENSA_6detail15normal_iteratorISC_EEEEEE10policy1000EiNS7_10multipliesIfEESC_JPfSL_EEEvT0_iT1_T2_DpNS2_10kernel_argIT3_EE
.visible .entry _ZN3cub18CUB_300001_SM_10006detail9transform16transform_kernelINS2_10policy_hubILb0EN4cuda3std3__45tupleIJN6thrust24THRUST_300001_SM_1000_NS10device_ptrIfEENSA_6detail15normal_iteratorISC_EEEEEE10policy1000EiNS7_10multipliesIfEESC_JPfSL_EEEvT0_iT1_T2_DpNS2_10kernel_argIT3_EE(
	.param .u32 _ZN3cub18CUB_300001_SM_10006detail9transform16transform_kernelINS2_10policy_hubILb0EN4cuda3std3__45tupleIJN6thrust24THRUST_300001_SM_1000_NS10device_ptrIfEENSA_6detail15normal_iteratorISC_EEEEEE10policy1000EiNS7_10multipliesIfEESC_JPfSL_EEEvT0_iT1_T2_DpNS2_10kernel_argIT3_EE_param_0,
	.param .u32 _ZN3cub18CUB_300001_SM_10006detail9transform16transform_kernelINS2_10policy_hubILb0EN4cuda3std3__45tupleIJN6thrust24THRUST_300001_SM_1000_NS10device_ptrIfEENSA_6detail15normal_iteratorISC_EEEEEE10policy1000EiNS7_10multipliesIfEESC_JPfSL_EEEvT0_iT1_T2_DpNS2_10kernel_argIT3_EE_param_1,
	.param .align 1 .b8 _ZN3cub18CUB_300001_SM_10006detail9transform16transform_kernelINS2_10policy_hubILb0EN4cuda3std3__45tupleIJN6thrust24THRUST_300001_SM_1000_NS10device_ptrIfEENSA_6detail15normal_iteratorISC_EEEEEE10policy1000EiNS7_10multipliesIfEESC_JPfSL_EEEvT0_iT1_T2_DpNS2_10kernel_argIT3_EE_param_2[1],
	.param .align 8 .b8 _ZN3cub18CUB_300001_SM_10006detail9transform16transform_kernelINS2_10policy_hubILb0EN4cuda3std3__45tupleIJN6thrust24THRUST_300001_SM_1000_NS10device_ptrIfEENSA_6detail15normal_iteratorISC_EEEEEE10policy1000EiNS7_10multipliesIfEESC_JPfSL_EEEvT0_iT1_T2_DpNS2_10kernel_argIT3_EE_param_3[8],
	.param .align 8 .b8 _ZN3cub18CUB_300001_SM_10006detail9transform16transform_kernelINS2_10policy_hubILb0EN4cuda3std3__45tupleIJN6thrust24THRUST_300001_SM_1000_NS10device_ptrIfEENSA_6detail15normal_iteratorISC_EEEEEE10policy1000EiNS7_10multipliesIfEESC_JPfSL_EEEvT0_iT1_T2_DpNS2_10kernel_argIT3_EE_param_4[16],
	.param .align 8 .b8 _ZN3cub18CUB_300001_SM_10006detail9transform16transform_kernelINS2_10policy_hubILb0EN4cuda3std3__45tupleIJN6thrust24THRUST_300001_SM_1000_NS10device_ptrIfEENSA_6detail15normal_iteratorISC_EEEEEE10policy1000EiNS7_10multipliesIfEESC_JPfSL_EEEvT0_iT1_T2_DpNS2_10kernel_argIT3_EE_param_5[16]
)
.maxntid 128
{
	.reg .pred 	%p<28>;
	.reg .b32 	%r<188>;
	.reg .b32 	%f<7>;
	.reg .b64 	%rd<143>;
	// demoted variable
	.shared .align 8 .u64 _ZZN3cub18CUB_300001_SM_10006detail9transform23transform_kernel_ublkcpINS2_19async_copy_policy_tILi128EEEiN4cuda3std3__410multipliesIfEEN6thrust24THRUST_300001_SM_1000_NS10device_ptrIfEEJffEEEvT0_iT1_T2_DpNS2_16aligned_base_ptrIT3_EEE3bar;
	ld.param.u64 	%rd66, [_ZN3cub18CUB_300001_SM_10006detail9transform16transform_kernelINS2_10policy_hubILb0EN4cuda3std3__45tupleIJN6thrust24THRUST_300001_SM_1000_NS10device_ptrIfEENSA_6detail15normal_iteratorISC_EEEEEE10policy1000EiNS7_10multipliesIfEESC_JPfSL_EEEvT0_iT1_T2_DpNS2_10kernel_argIT3_EE_param_5];
	ld.param.u64 	%rd64, [_ZN3cub18CUB_300001_SM_10006detail9transform16transform_kernelINS2_10policy_hubILb0EN4cuda3std3__45tupleIJN6thrust24THRUST_300001_SM_1000_NS10device_ptrIfEENSA_6detail15normal_iteratorISC_EEEEEE10policy1000EiNS7_10multipliesIfEESC_JPfSL_EEEvT0_iT1_T2_DpNS2_10kernel_argIT3_EE_param_4];
	ld.param.u32 	%r71, [_ZN3cub18CUB_300001_SM_10006detail9transform16transform_kernelINS2_10policy_hubILb0EN4cuda3std3__45tupleIJN6thrust24THRUST_300001_SM_1000_NS10device_ptrIfEENSA_6detail15normal_iteratorISC_EEEEEE10policy1000EiNS7_10multipliesIfEESC_JPfSL_EEEvT0_iT1_T2_DpNS2_10kernel_argIT3_EE_param_0];
	ld.param.u64 	%rd67, [_ZN3cub18CUB_300001_SM_10006detail9transform16transform_kernelINS2_10policy_hubILb0EN4cuda3std3__45tupleIJN6thrust24THRUST_300001_SM_1000_NS10device_ptrIfEENSA_6detail15normal_iteratorISC_EEEEEE10policy1000EiNS7_10multipliesIfEESC_JPfSL_EEEvT0_iT1_T2_DpNS2_10kernel_argIT3_EE_param_5+8];
	ld.param.u64 	%rd65, [_ZN3cub18CUB_300001_SM_10006detail9transform16transform_kernelINS2_10policy_hubILb0EN4cuda3std3__45tupleIJN6thrust24THRUST_300001_SM_1000_NS10device_ptrIfEENSA_6detail15normal_iteratorISC_EEEEEE10policy1000EiNS7_10multipliesIfEESC_JPfSL_EEEvT0_iT1_T2_DpNS2_10kernel_argIT3_EE_param_4+8];
	ld.param.u64 	%rd68, [_ZN3cub18CUB_300001_SM_10006detail9transform16transform_kernelINS2_10policy_hubILb0EN4cuda3std3__45tupleIJN6thrust24THRUST_300001_SM_1000_NS10device_ptrIfEENSA_6detail15normal_iteratorISC_EEEEEE10policy1000EiNS7_10multipliesIfEESC_JPfSL_EEEvT0_iT1_T2_DpNS2_10kernel_argIT3_EE_param_3];
	ld.param.u32 	%r70, [_ZN3cub18CUB_300001_SM_10006detail9transform16transform_kernelINS2_10policy_hubILb0EN4cuda3std3__45tupleIJN6thrust24THRUST_300001_SM_1000_NS10device_ptrIfEENSA_6detail15normal_iteratorISC_EEEEEE10policy1000EiNS7_10multipliesIfEESC_JPfSL_EEEvT0_iT1_T2_DpNS2_10kernel_argIT3_EE_param_1];
	cvta.to.global.u64 	%rd1, %rd68;
	cvt.u32.u64 	%r1, %rd65;
	cvt.u32.u64 	%r2, %rd67;
	shl.b32 	%r3, %r70, 7;
	mov.u32 	%r72, %ctaid.x;
	mul.lo.s32 	%r4, %r3, %r72;
	sub.s32 	%r5, %r71, %r4;
	min.s32 	%r6, %r3, %r5;
	setp.eq.s32 	%p1, %r72, 0;
	add.s32 	%r74, %r72, 2;
	mov.u32 	%r75, %nctaid.x;
	setp.ge.u32 	%p2, %r74, %r75;
	shl.b32 	%r7, %r70, 9;
	or.pred  	%p3, %p1, %p2;
	@%p3 bra 	$L__BB3_5;
	mov.b32 	%r139, -1;
	// begin inline asm
	{
	 .reg .pred P_OUT; 
	elect.sync _|P_OUT, %r139;
	selp.b32 %r138, 1, 0, P_OUT; 
}
	// end inline asm
	mov.u32 	%r140, %tid.x;
	setp.gt.u32 	%p18, %r140, 31;
	setp.eq.s32 	%p19, %r138, 0;
	or.pred  	%p20, %p18, %p19;
	@%p20 bra 	$L__BB3_3;
	mov.u32 	%r141, _ZZN3cub18CUB_300001_SM_10006detail9transform23transform_kernel_ublkcpINS2_19async_copy_policy_tILi128EEEiN4cuda3std3__410multipliesIfEEN6thrust24THRUST_300001_SM_1000_NS10device_ptrIfEEJffEEEvT0_iT1_T2_DpNS2_16aligned_base_ptrIT3_EEE3bar;
	mov.b32 	%r142, 1;
	// begin inline asm
	mbarrier.init.shared.b64 [%r141], %r142;
	// end inline asm
	// begin inline asm
	fence.proxy.async.shared::cta; // 6.
	// end inline asm
	mul.wide.s32 	%rd120, %r4, 4;
	add.s32 	%r151, %r7, 15;
	add.s32 	%r152, %r151, %r1;
	and.b32  	%r144, %r152, -16;
	cvta.to.global.u64 	%rd121, %rd64;
	add.s64 	%rd117, %rd121, %rd120;
	mov.u32 	%r143, _ZN3cub18CUB_300001_SM_10006detail9transform4smemE;
	// begin inline asm
	cp.async.bulk.shared::cluster.global.mbarrier::complete_tx::bytes [%r143], [%rd117], %r144, [%r141];
	// end inline asm
	add.s32 	%r153, %r151, %r2;
	and.b32  	%r147, %r153, -16;
	add.s32 	%r154, %r143, %r7;
	add.s32 	%r146, %r154, 128;
	cvta.to.global.u64 	%rd122, %rd66;
	add.s64 	%rd118, %rd122, %rd120;
	// begin inline asm
	cp.async.bulk.shared::cluster.global.mbarrier::complete_tx::bytes [%r146], [%rd118], %r147, [%r141];
	// end inline asm
	add.s32 	%r150, %r147, %r144;
	// begin inline asm
	mbarrier.arrive.expect_tx.release.cta.shared::cta.b64 %rd119, [%r141], %r150; // 8. 
	// end inline asm
$L__BB3_3:
	bar.sync 	0;
	mov.u32 	%r156, _ZZN3cub18CUB_300001_SM_10006detail9transform23transform_kernel_ublkcpINS2_19async_copy_policy_tILi128EEEiN4cuda3std3__410multipliesIfEEN6thrust24THRUST_300001_SM_1000_NS10device_ptrIfEEJffEEEvT0_iT1_T2_DpNS2_16aligned_base_ptrIT3_EEE3bar;
$L__BB3_4:
	mov.b32 	%r157, 0;
	// begin inline asm
	{
	 .reg .pred P_OUT; 
	mbarrier.try_wait.parity.shared::cta.b64  P_OUT, [%r156], %r157;                                // 7a. 
	selp.b32 %r155, 1, 0, P_OUT; 
}
	// end inline asm
	setp.eq.s32 	%p21, %r155, 0;
	@%p21 bra 	$L__BB3_4;
	bra.uni 	$L__BB3_26;
$L__BB3_5:
	cvt.s64.s32 	%rd4, %r1;
	cvt.s64.s32 	%rd5, %r4;
	shl.b32 	%r77, %r6, 2;
	cvt.s64.s32 	%rd69, %r77;
	shr.u64 	%rd6, %rd69, 2;
	mov.u32 	%r8, %ntid.x;
	mov.u32 	%r9, %ntid.y;
	mul.lo.s32 	%r78, %r8, %r9;
	mov.u32 	%r10, %ntid.z;
	mul.lo.s32 	%r11, %r78, %r10;
	mov.u32 	%r79, %tid.x;
	mov.u32 	%r80, %tid.y;
	mov.u32 	%r81, %tid.z;
	mad.lo.s32 	%r82, %r81, %r9, %r80;
	mad.lo.s32 	%r83, %r82, %r8, %r79;
	cvt.u64.u32 	%rd140, %r83;
	setp.le.u64 	%p4, %rd6, %rd140;
	@%p4 bra 	$L__BB3_15;
	cvt.u32.u64 	%r84, %rd140;
	cvt.u64.u32 	%rd8, %r11;
	add.s32 	%r85, %r84, %r11;
	cvt.u64.u32 	%rd70, %r85;
	max.u64 	%rd71, %rd6, %rd70;
	setp.gt.u64 	%p5, %rd6, %rd70;
	selp.u64 	%rd9, 1, 0, %p5;
	add.s64 	%rd72, %rd9, %rd70;
	sub.s64 	%rd10, %rd71, %rd72;
	and.b64  	%rd73, %rd10, -4294967296;
	setp.ne.s64 	%p6, %rd73, 0;
	@%p6 bra 	$L__BB3_8;
	cvt.u32.u64 	%r86, %rd8;
	cvt.u32.u64 	%r87, %rd10;
	div.u32 	%r88, %r87, %r86;
	cvt.u64.u32 	%rd129, %r88;
	bra.uni 	$L__BB3_9;
$L__BB3_8:
	div.u64 	%rd129, %rd10, %rd8;
$L__BB3_9:
	add.s64 	%rd14, %rd129, %rd9;
	and.b64  	%rd74, %rd14, 3;
	setp.eq.s64 	%p7, %rd74, 3;
	mov.u64 	%rd133, %rd140;
	@%p7 bra 	$L__BB3_12;
	shl.b64 	%rd75, %rd140, 2;
	shl.b64 	%rd76, %rd5, 2;
	add.s64 	%rd77, %rd75, %rd76;
	add.s64 	%rd78, %rd77, %rd4;
	add.s64 	%rd131, %rd64, %rd78;
	mov.u32 	%r90, _ZN3cub18CUB_300001_SM_10006detail9transform4smemE;
	add.s32 	%r91, %r1, %r90;
	shl.b32 	%r92, %r84, 2;
	add.s32 	%r170, %r91, %r92;
	mul.lo.s32 	%r93, %r10, %r9;
	mul.lo.s32 	%r94, %r93, %r8;
	shl.b32 	%r13, %r94, 2;
	add.s64 	%rd79, %rd14, 1;
	and.b64  	%rd80, %rd79, 3;
	neg.s64 	%rd130, %rd80;
	mov.u64 	%rd133, %rd140;
$L__BB3_11:
	.pragma "nounroll";
	// begin inline asm
	cp.async.ca.shared.global [%r170], [%rd131], 4, 4;
	// end inline asm
	add.s64 	%rd133, %rd133, %rd8;
	shl.b64 	%rd82, %rd8, 2;
	add.s64 	%rd131, %rd131, %rd82;
	add.s32 	%r170, %r170, %r13;
	add.s64 	%rd130, %rd130, 1;
	setp.ne.s64 	%p8, %rd130, 0;
	@%p8 bra 	$L__BB3_11;
$L__BB3_12:
	setp.lt.u64 	%p9, %rd14, 3;
	@%p9 bra 	$L__BB3_15;
	shl.b64 	%rd24, %rd8, 2;
	shl.b64 	%rd83, %rd133, 2;
	shl.b64 	%rd84, %rd5, 2;
	add.s64 	%rd25, %rd83, %rd84;
	shl.b64 	%rd85, %rd8, 3;
	add.s64 	%rd26, %rd25, %rd85;
	add.s64 	%rd86, %rd133, %rd5;
	shl.b64 	%rd87, %rd86, 2;
	mad.lo.s64 	%rd27, %rd8, 12, %rd87;
	cvt.u32.u64 	%r96, %rd65;
	mov.u32 	%r97, _ZN3cub18CUB_300001_SM_10006detail9transform4smemE;
	add.s32 	%r98, %r96, %r97;
	mul.lo.s32 	%r99, %r10, %r9;
	mul.lo.s32 	%r100, %r99, %r8;
	shl.b32 	%r101, %r100, 2;
	cvt.u32.u64 	%r102, %rd133;
	shl.b32 	%r103, %r102, 2;
	add.s32 	%r171, %r98, %r103;
	add.s32 	%r174, %r171, %r101;
	shl.b32 	%r104, %r100, 3;
	add.s32 	%r173, %r171, %r104;
	mad.lo.s32 	%r172, %r100, 12, %r171;
	cvt.s64.s32 	%rd88, %rd65;
	add.s64 	%rd134, %rd64, %rd88;
$L__BB3_14:
	add.s64 	%rd89, %rd134, %rd25;
	// begin inline asm
	cp.async.ca.shared.global [%r171], [%rd89], 4, 4;
	// end inline asm
	add.s64 	%rd93, %rd25, %rd24;
	add.s64 	%rd90, %rd134, %rd93;
	// begin inline asm
	cp.async.ca.shared.global [%r174], [%rd90], 4, 4;
	// end inline asm
	add.s64 	%rd91, %rd134, %rd26;
	// begin inline asm
	cp.async.ca.shared.global [%r173], [%rd91], 4, 4;
	// end inline asm
	add.s64 	%rd92, %rd134, %rd27;
	// begin inline asm
	cp.async.ca.shared.global [%r172], [%rd92], 4, 4;
	// end inline asm
	add.s64 	%rd133, %rd133, %rd24;
	mul.wide.u32 	%rd94, %r11, 16;
	add.s64 	%rd134, %rd134, %rd94;
	mul.lo.s32 	%r109, %r10, %r9;
	mul.lo.s32 	%r110, %r109, %r8;
	shl.b32 	%r111, %r110, 4;
	add.s32 	%r174, %r174, %r111;
	add.s32 	%r173, %r173, %r111;
	add.s32 	%r172, %r172, %r111;
	add.s32 	%r171, %r171, %r111;
	setp.lt.u64 	%p10, %rd133, %rd6;
	@%p10 bra 	$L__BB3_14;
$L__BB3_15:
	setp.le.u64 	%p11, %rd6, %rd140;
	// begin inline asm
	cp.async.commit_group;
	// end inline asm
	cvt.s64.s32 	%rd33, %r2;
	@%p11 bra 	$L__BB3_25;
	cvt.u32.u64 	%r112, %rd140;
	cvt.u64.u32 	%rd34, %r11;
	add.s32 	%r113, %r112, %r11;
	cvt.u64.u32 	%rd95, %r113;
	max.u64 	%rd96, %rd6, %rd95;
	setp.gt.u64 	%p12, %rd6, %rd95;
	selp.u64 	%rd35, 1, 0, %p12;
	add.s64 	%rd97, %rd35, %rd95;
	sub.s64 	%rd36, %rd96, %rd97;
	and.b64  	%rd98, %rd36, -4294967296;
	setp.ne.s64 	%p13, %rd98, 0;
	@%p13 bra 	$L__BB3_18;
	cvt.u32.u64 	%r114, %rd34;
	cvt.u32.u64 	%r115, %rd36;
	div.u32 	%r116, %r115, %r114;
	cvt.u64.u32 	%rd136, %r116;
	bra.uni 	$L__BB3_19;
$L__BB3_18:
	div.u64 	%rd136, %rd36, %rd34;
$L__BB3_19:
	add.s64 	%rd40, %rd136, %rd35;
	and.b64  	%rd99, %rd40, 3;
	setp.eq.s64 	%p14, %rd99, 3;
	@%p14 bra 	$L__BB3_22;
	shl.b64 	%rd100, %rd140, 2;
	shl.b64 	%rd101, %rd5, 2;
	add.s64 	%rd102, %rd100, %rd101;
	add.s64 	%rd103, %rd102, %rd33;
	add.s64 	%rd138, %rd66, %rd103;
	shl.b64 	%rd42, %rd34, 2;
	mov.u32 	%r118, _ZN3cub18CUB_300001_SM_10006detail9transform4smemE;
	add.s32 	%r119, %r2, %r118;
	add.s32 	%r120, %r119, %r7;
	shl.b32 	%r121, %r112, 2;
	add.s32 	%r175, %r120, %r121;
	mul.lo.s32 	%r122, %r10, %r9;
	mul.lo.s32 	%r123, %r122, %r8;
	shl.b32 	%r29, %r123, 2;
	add.s64 	%rd104, %rd40, 1;
	and.b64  	%rd105, %rd104, 3;
	neg.s64 	%rd137, %rd105;
$L__BB3_21:
	.pragma "nounroll";
	add.s32 	%r124, %r175, 128;
	// begin inline asm
	cp.async.ca.shared.global [%r124], [%rd138], 4, 4;
	// end inline asm
	add.s64 	%rd140, %rd140, %rd34;
	add.s64 	%rd138, %rd138, %rd42;
	add.s32 	%r175, %r175, %r29;
	add.s64 	%rd137, %rd137, 1;
	setp.ne.s64 	%p15, %rd137, 0;
	@%p15 bra 	$L__BB3_21;
$L__BB3_22:
	setp.lt.u64 	%p16, %rd40, 3;
	@%p16 bra 	$L__BB3_25;
	shl.b64 	%rd51, %rd34, 2;
	shl.b64 	%rd107, %rd140, 2;
	shl.b64 	%rd108, %rd5, 2;
	add.s64 	%rd52, %rd107, %rd108;
	add.s64 	%rd53, %rd52, %rd51;
	shl.b64 	%rd54, %rd34, 4;
	shl.b64 	%rd109, %rd34, 3;
	add.s64 	%rd55, %rd52, %rd109;
	add.s64 	%rd110, %rd140, %rd5;
	shl.b64 	%rd111, %rd110, 2;
	mad.lo.s64 	%rd56, %rd34, 12, %rd111;
	mov.u32 	%r125, _ZN3cub18CUB_300001_SM_10006detail9transform4smemE;
	add.s32 	%r126, %r2, %r125;
	mul.lo.s32 	%r127, %r10, %r9;
	mul.lo.s32 	%r128, %r127, %r8;
	shl.b32 	%r129, %r128, 2;
	cvt.u32.u64 	%r130, %rd140;
	shl.b32 	%r131, %r130, 2;
	add.s32 	%r132, %r126, %r7;
	add.s32 	%r176, %r132, %r131;
	add.s32 	%r179, %r176, %r129;
	shl.b32 	%r33, %r128, 4;
	shl.b32 	%r133, %r128, 3;
	add.s32 	%r178, %r176, %r133;
	mad.lo.s32 	%r177, %r128, 12, %r176;
	add.s64 	%rd141, %rd66, %rd33;
$L__BB3_24:
	add.s64 	%rd113, %rd141, %rd52;
	add.s32 	%r134, %r176, 128;
	// begin inline asm
	cp.async.ca.shared.global [%r134], [%rd113], 4, 4;
	// end inline asm
	add.s64 	%rd114, %rd141, %rd53;
	add.s32 	%r135, %r179, 128;
	// begin inline asm
	cp.async.ca.shared.global [%r135], [%rd114], 4, 4;
	// end inline asm
	add.s64 	%rd115, %rd141, %rd55;
	add.s32 	%r136, %r178, 128;
	// begin inline asm
	cp.async.ca.shared.global [%r136], [%rd115], 4, 4;
	// end inline asm
	add.s64 	%rd116, %rd141, %rd56;
	add.s32 	%r137, %r177, 128;
	// begin inline asm
	cp.async.ca.shared.global [%r137], [%rd116], 4, 4;
	// end inline asm
	add.s64 	%rd140, %rd140, %rd51;
	add.s64 	%rd141, %rd141, %rd54;
	add.s32 	%r179, %r179, %r33;
	add.s32 	%r178, %r178, %r33;
	add.s32 	%r177, %r177, %r33;
	add.s32 	%r176, %r176, %r33;
	setp.lt.u64 	%p17, %rd140, %rd6;
	@%p17 bra 	$L__BB3_24;
$L__BB3_25:
	// begin inline asm
	cp.async.commit_group;
	// end inline asm
	// begin inline asm
	cp.async.wait_group 0;
	// end inline asm
	barrier.sync 	0;
$L__BB3_26:
	cvt.u32.u64 	%r45, %rd65;
	setp.gt.s32 	%p22, %r3, %r5;
	@%p22 bra 	$L__BB3_30;
	setp.lt.s32 	%p23, %r70, 1;
	@%p23 bra 	$L__BB3_35;
	mov.u32 	%r180, %tid.x;
	neg.s32 	%r183, %r70;
	add.s32 	%r158, %r2, %r7;
	shl.b32 	%r159, %r180, 2;
	add.s32 	%r160, %r158, %r159;
	mov.u32 	%r161, _ZN3cub18CUB_300001_SM_10006detail9transform4smemE;
	add.s32 	%r162, %r160, %r161;
	add.s32 	%r182, %r162, 128;
	add.s32 	%r163, %r45, %r159;
	add.s32 	%r181, %r161, %r163;
	mul.wide.s32 	%rd123, %r4, 4;
	add.s64 	%rd62, %rd1, %rd123;
$L__BB3_29:
	.pragma "nounroll";
	mul.wide.s32 	%rd124, %r180, 4;
	add.s64 	%rd125, %rd62, %rd124;
	ld.shared.f32 	%f1, [%r181];
	ld.shared.f32 	%f2, [%r182];
	mul.f32 	%f3, %f1, %f2;
	st.global.f32 	[%rd125], %f3;
	add.s32 	%r183, %r183, 1;
	setp.eq.s32 	%p24, %r183, 0;
	add.s32 	%r182, %r182, 512;
	add.s32 	%r181, %r181, 512;
	add.s32 	%r180, %r180, 128;
	@%p24 bra 	$L__BB3_35;
	bra.uni 	$L__BB3_29;
$L__BB3_30:
	setp.lt.s32 	%p25, %r70, 1;
	@%p25 bra 	$L__BB3_35;
	mov.u32 	%r184, %tid.x;
	neg.s32 	%r187, %r70;
	add.s32 	%r164, %r2, %r7;
	shl.b32 	%r165, %r184, 2;
	add.s32 	%r166, %r164, %r165;
	mov.u32 	%r167, _ZN3cub18CUB_300001_SM_10006detail9transform4smemE;
	add.s32 	%r168, %r166, %r167;
	add.s32 	%r186, %r168, 128;
	add.s32 	%r169, %r45, %r165;
	add.s32 	%r185, %r167, %r169;
	mul.wide.s32 	%rd126, %r4, 4;
	add.s64 	%rd63, %rd1, %rd126;
$L__BB3_32:
	.pragma "nounroll";
	setp.ge.s32 	%p26, %r184, %r6;
	@%p26 bra 	$L__BB3_34;
	ld.shared.f32 	%f4, [%r185];
	ld.shared.f32 	%f5, [%r186];
	mul.f32 	%f6, %f4, %f5;
	mul.wide.s32 	%rd127, %r184, 4;
	add.s64 	%rd128, %rd63, %rd127;
	st.global.f32 	[%rd128], %f6;
$L__BB3_34:
	add.s32 	%r187, %r187, 1;
	setp.ne.s32 	%p27, %r187, 0;
	add.s32 	%r186, %r186, 512;
	add.s32 	%r185, %r185, 512;
	add.s32 	%r184, %r184, 128;
	@%p27 bra 	$L__BB3_32;
$L__BB3_35:
	ret;

}
	// .globl	_ZN3cub18CUB_300001_SM_10006detail9transform16transform_kernelINS2_10policy_hubILb0EN4cuda3std3__45tupleIJN6thrust24THRUST_300001_SM_1000_NS10device_ptrIfEENSA_6detail15normal_iteratorISC_EEEEEE10policy1000ElNS7_10multipliesIfEESC_JPfSL_EEEvT0_iT1_T2_DpNS2_10kernel_argIT3_EE
.visible .entry _ZN3cub18CUB_300001_SM_10006detail9transform16transform_kernelINS2_10policy_hubILb0EN4cuda3std3__45tupleIJN6thrust24THRUST_300001_SM_1000_NS10device_ptrIfEENSA_6detail15normal_iteratorISC_EEEEEE10policy1000ElNS7_10multipliesIfEESC_JPfSL_EEEvT0_iT1_T2_DpNS2_10kernel_argIT3_EE(
	.param .u64 _ZN3cub18CUB_300001_SM_10006detail9transform16transform_kernelINS2_10policy_hubILb0EN4cuda3std3__45tupleIJN6thrust24THRUST_300001_SM_1000_NS10device_ptrIfEENSA_6detail15normal_iteratorISC_EEEEEE10policy1000ElNS7_10multipliesIfEESC_JPfSL_EEEvT0_iT1_T2_DpNS2_10kernel_argIT3_EE_param_0,
	.param .u32 _ZN3cub18CUB_300001_SM_10006detail9transform16transform_kernelINS2_10policy_hubILb0EN4cuda3std3__45tupleIJN6thrust24THRUST_300001_SM_1000_NS10device_ptrIfEENSA_6detail15normal_iteratorISC_EEEEEE10policy1000ElNS7_10multipliesIfEESC_JPfSL_EEEvT0_iT1_T2_DpNS2_10kernel_argIT3_EE_param_1,
	.param .align 1 .b8 _ZN3cub18CUB_300001_SM_10006detail9transform16transform_kernelINS2_10policy_hubILb0EN4cuda3std3__45tupleIJN6thrust24THRUST_300001_SM_1000_NS10device_ptrIfEENSA_6detail15normal_iteratorISC_EEEEEE10policy1000ElNS7_10multipliesIfEESC_JPfSL_EEEvT0_iT1_T2_DpNS2_10kernel_argIT3_EE_param_2[1],
	.param .align 8 .b8 _ZN3cub18CUB_300001_SM_10006detail9transform16transform_kernelINS2_10policy_hubILb0EN4cuda3std3__45tupleIJN6thrust24THRUST_300001_SM_1000_NS10device_ptrIfEENSA_6detail15normal_iteratorISC_EEEEEE10policy1000ElNS7_10multipliesIfEESC_JPfSL_EEEvT0_iT1_T2_DpNS2_10kernel_argIT3_EE_param_3[8],
	.param .align 8 .b8 _ZN3cub18CUB_300001_SM_10006detail9transform16transform_kernelINS2_10policy_hubILb0EN4cuda3std3__45tupleIJN6thrust24THRUST_300001_SM_1000_NS10device_ptrIfEENSA_6detail15normal_iteratorISC_EEEEEE10policy1000ElNS7_10multipliesIfEESC_JPfSL_EEEvT0_iT1_T2_DpNS2_10kernel_argIT3_EE_param_4[16],
	.param .align 8 .b8 _ZN3cub18CUB_300001_SM_10006detail9transform16transform_kernelINS2_10policy_hubILb0EN4cuda3std3__45tupleIJN6thrust24THRUST_300001_SM_1000_NS10device_ptrIfEENSA_6detail15normal_iteratorISC_EEEEEE10policy1000ElNS7_10multipliesIfEESC_JPfSL_EEEvT0_iT1_T2_DpNS2_10kernel_argIT3_EE_param_5[16]
)
.maxntid 128
{
	.reg .pred 	%p<28>;
	.reg .b32 	%r<181>;
	.reg .b32 	%f<7>;
	.reg .b64 	%rd<147>;
	// demoted variable
	.shared .align 8 .u64 _ZZN3cub18CUB_300001_SM_10006detail9transform23transform_kernel_ublkcpINS2_19async_copy_policy_tILi128EEElN4cuda3std3__410multipliesIfEEN6thrust24THRUST_300001_SM_1000_NS10device_ptrIfEEJffEEEvT0_iT1_T2_DpNS2_16aligned_base_ptrIT3_EEE3bar;
	ld.param.u64 	%rd68, [_ZN3cub18CUB_300001_SM_10006detail9transform16transform_kernelINS2_10policy_hubILb0EN4cuda3std3__45tupleIJN6thrust24THRUST_300001_SM_1000_NS10device_ptrIfEENSA_6detail15normal_iteratorISC_EEEEEE10policy1000ElNS7_10multipliesIfEESC_JPfSL_EEEvT0_iT1_T2_DpNS2_10kernel_argIT3_EE_param_5];
	ld.param.u64 	%rd66, [_ZN3cub18CUB_300001_SM_10006detail9transform16transform_kernelINS2_10policy_hubILb0EN4cuda3std3__45tupleIJN6thrust24THRUST_300001_SM_1000_NS10device_ptrIfEENSA_6detail15normal_iteratorISC_EEEEEE10policy1000ElNS7_10multipliesIfEESC_JPfSL_EEEvT0_iT1_T2_DpNS2_10kernel_argIT3_EE_param_4];
	ld.param.u64 	%rd70, [_ZN3cub18CUB_300001_SM_10006detail9transform16transform_kernelINS2_10policy_hubILb0EN4cuda3std3__45tupleIJN6thrust24THRUST_300001_SM_1000_NS10device_ptrIfEENSA_6detail15normal_iteratorISC_EEEEEE10policy1000ElNS7_10multipliesIfEESC_JPfSL_EEEvT0_iT1_T2_DpNS2_10kernel_argIT3_EE_param_0];
	ld.param.u64 	%rd69, [_ZN3cub18CUB_300001_SM_10006detail9transform16transform_kernelINS2_10policy_hubILb0EN4cuda3std3__45tupleIJN6thrust24THRUST_300001_SM_1000_NS10device_ptrIfEENSA_6detail15normal_iteratorISC_EEEEEE10policy1000ElNS7_10multipliesIfEESC_JPfSL_EEEvT0_iT1_T2_DpNS2_10kernel_argIT3_EE_param_5+8];
	ld.param.u64 	%rd67, [_ZN3cub18CUB_300001_SM_10006detail9transform16transform_kernelINS2_10policy_hubILb0EN4cuda3std3__45tupleIJN6thrust24THRUST_300001_SM_1000_NS10device_ptrIfEENSA_6detail15normal_iteratorISC_EEEEEE10policy1000ElNS7_10multipliesIfEESC_JPfSL_EEEvT0_iT1_T2_DpNS2_10kernel_argIT3_EE_param_4+8];
	ld.param.u64 	%rd71, [_ZN3cub18CUB_300001_SM_10006detail9transform16transform_kernelINS2_10policy_hubILb0EN4cuda3std3__45tupleIJN6thrust24THRUST_300001_SM_1000_NS10device_ptrIfEENSA_6detail15normal_iteratorISC_EEEEEE10policy1000ElNS7_10multipliesIfEESC_JPfSL_EEEvT0_iT1_T2_DpNS2_10kernel_argIT3_EE_param_3];
	ld.param.u32 	%r68, [_ZN3cub18CUB_300001_SM_10006detail9transform16transform_kernelINS2_10policy_hubILb0EN4cuda3std3__45tupleIJN6thrust24THRUST_300001_SM_1000_NS10device_ptrIfEENSA_6detail15normal_iteratorISC_EEEEEE10policy1000ElNS7_10multipliesIfEESC_JPfSL_EEEvT0_iT1_T2_DpNS2_10kernel_argIT3_EE_param_1];
	cvta.to.global.u64 	%rd1, %rd71;
	cvt.u32.u64 	%r1, %rd67;
	cvt.u32.u64 	%r2, %rd69;
	shl.b32 	%r3, %r68, 7;
	mov.u32 	%r69, %ctaid.x;
	cvt.u64.u32 	%rd72, %r69;
	cvt.s64.s32 	%rd73, %r3;
	mul.lo.s64 	%rd4, %rd73, %rd72;
	sub.s64 	%rd74, %rd70, %rd4;
	min.s64 	%rd75, %rd74, %rd73;
	cvt.u32.u64 	%r4, %rd75;
	setp.eq.s32 	%p1, %r69, 0;
	add.s32 	%r71, %r69, 2;
	mov.u32 	%r72, %nctaid.x;
	setp.ge.u32 	%p2, %r71, %r72;
	shl.b32 	%r5, %r68, 9;
	or.pred  	%p3, %p1, %p2;
	@%p3 bra 	$L__BB4_5;
	mov.b32 	%r132, -1;
	// begin inline asm
	{
	 .reg .pred P_OUT; 
	elect.sync _|P_OUT, %r132;
	selp.b32 %r131, 1, 0, P_OUT; 
}
	// end inline asm
	mov.u32 	%r133, %tid.x;
	setp.gt.u32 	%p18, %r133, 31;
	setp.eq.s32 	%p19, %r131, 0;
	or.pred  	%p20, %p18, %p19;
	@%p20 bra 	$L__BB4_3;
	mov.u32 	%r134, _ZZN3cub18CUB_300001_SM_10006detail9transform23transform_kernel_ublkcpINS2_19async_copy_policy_tILi128EEElN4cuda3std3__410multipliesIfEEN6thrust24THRUST_300001_SM_1000_NS10device_ptrIfEEJffEEEvT0_iT1_T2_DpNS2_16aligned_base_ptrIT3_EEE3bar;
	mov.b32 	%r135, 1;
	// begin inline asm
	mbarrier.init.shared.b64 [%r134], %r135;
	// end inline asm
	// begin inline asm
	fence.proxy.async.shared::cta; // 6.
	// end inline asm
	shl.b64 	%rd124, %rd4, 2;
	add.s32 	%r144, %r5, 15;
	add.s32 	%r145, %r144, %r1;
	and.b32  	%r137, %r145, -16;
	cvta.to.global.u64 	%rd125, %rd66;
	add.s64 	%rd121, %rd125, %rd124;
	mov.u32 	%r136, _ZN3cub18CUB_300001_SM_10006detail9transform4smemE;
	// begin inline asm
	cp.async.bulk.shared::cluster.global.mbarrier::complete_tx::bytes [%r136], [%rd121], %r137, [%r134];
	// end inline asm
	add.s32 	%r146, %r144, %r2;
	and.b32  	%r140, %r146, -16;
	add.s32 	%r147, %r136, %r5;
	add.s32 	%r139, %r147, 128;
	cvta.to.global.u64 	%rd126, %rd68;
	add.s64 	%rd122, %rd126, %rd124;
	// begin inline asm
	cp.async.bulk.shared::cluster.global.mbarrier::complete_tx::bytes [%r139], [%rd122], %r140, [%r134];
	// end inline asm
	add.s32 	%r143, %r140, %r137;
	// begin inline asm
	mbarrier.arrive.expect_tx.release.cta.shared::cta.b64 %rd123, [%r134], %r143; // 8. 
	// end inline asm
$L__BB4_3:
	bar.sync 	0;
	mov.u32 	%r149, _ZZN3cub18CUB_300001_SM_10006detail9transform23transform_kernel_ublkcpINS2_19async_copy_policy_tILi128EEElN4cuda3std3__410multipliesIfEEN6thrust24THRUST_300001_SM_1000_NS10device_ptrIfEEJffEEEvT0_iT1_T2_DpNS2_16aligned_base_ptrIT3_EEE3bar;
$L__BB4_4:
	mov.b32 	%r150, 0;
	// begin inline asm
	{
	 .reg .pred P_OUT; 
	mbarrier.try_wait.parity.shared::cta.b64  P_OUT, [%r149], %r150;                                // 7a. 
	selp.b32 %r148, 1, 0, P_OUT; 
}
	// end inline asm
	setp.eq.s32 	%p21, %r148, 0;
	@%p21 bra 	$L__BB4_4;
	bra.uni 	$L__BB4_26;
$L__BB4_5:
	cvt.s64.s32 	%rd5, %r1;
	shl.b32 	%r74, %r4, 2;
	cvt.s64.s32 	%rd76, %r74;
	shr.u64 	%rd6, %rd76, 2;
	mov.u32 	%r6, %ntid.x;
	mov.u32 	%r7, %ntid.y;
	mul.lo.s32 	%r75, %r6, %r7;
	mov.u32 	%r8, %ntid.z;
	mul.lo.s32 	%r9, %r75, %r8;
	mov.u32 	%r76, %tid.x;
	mov.u32 	%r77, %tid.y;
	mov.u32 	%r78, %tid.z;
	mad.lo.s32 	%r79, %r78, %r7, %r77;
	mad.lo.s32 	%r80, %r79, %r6, %r76;
	cvt.u64.u32 	%rd144, %r80;
	setp.le.u64 	%p4, %rd6, %rd144;
	@%p4 bra 	$L__BB4_15;
	cvt.u32.u64 	%r81, %rd144;
	cvt.u64.u32 	%rd8, %r9;
	add.s32 	%r82, %r81, %r9;
	cvt.u64.u32 	%rd77, %r82;
	max.u64 	%rd78, %rd6, %rd77;
	setp.gt.u64 	%p5, %rd6, %rd77;
	selp.u64 	%rd9, 1, 0, %p5;
	add.s64 	%rd79, %rd9, %rd77;
	sub.s64 	%rd10, %rd78, %rd79;
	and.b64  	%rd80, %rd10, -4294967296;
	setp.ne.s64 	%p6, %rd80, 0;
	@%p6 bra 	$L__BB4_8;
	cvt.u32.u64 	%r83, %rd8;
	cvt.u32.u64 	%r84, %rd10;
	div.u32 	%r85, %r84, %r83;
	cvt.u64.u32 	%rd133, %r85;
	bra.uni 	$L__BB4_9;
$L__BB4_8:
	div.u64 	%rd133, %rd10, %rd8;
$L__BB4_9:
	add.s64 	%rd14, %rd133, %rd9;
	and.b64  	%rd81, %rd14, 3;
	setp.eq.s64 	%p7, %rd81, 3;
	mov.u64 	%rd137, %rd144;
	@%p7 bra 	$L__BB4_12;
	shl.b64 	%rd82, %rd4, 2;
	shl.b64 	%rd83, %rd144, 2;
	add.s64 	%rd84, %rd82, %rd83;
	add.s64 	%rd85, %rd84, %rd5;
	add.s64 	%rd135, %rd66, %rd85;
	shl.b64 	%rd16, %rd8, 2;
	mov.u32 	%r87, _ZN3cub18CUB_300001_SM_10006detail9transform4smemE;
	add.s32 	%r88, %r1, %r87;
	shl.b32 	%r89, %r81, 2;
	add.s32 	%r163, %r88, %r89;
	mul.lo.s32 	%r90, %r8, %r7;
	mul.lo.s32 	%r91, %r90, %r6;
	shl.b32 	%r11, %r91, 2;
	add.s64 	%rd86, %rd14, 1;
	and.b64  	%rd87, %rd86, 3;
	neg.s64 	%rd134, %rd87;
	mov.u64 	%rd137, %rd144;
$L__BB4_11:
	.pragma "nounroll";
	// begin inline asm
	cp.async.ca.shared.global [%r163], [%rd135], 4, 4;
	// end inline asm
	add.s64 	%rd137, %rd137, %rd8;
	add.s64 	%rd135, %rd135, %rd16;
	add.s32 	%r163, %r163, %r11;
	add.s64 	%rd134, %rd134, 1;
	setp.ne.s64 	%p8, %rd134, 0;
	@%p8 bra 	$L__BB4_11;
$L__BB4_12:
	setp.lt.u64 	%p9, %rd14, 3;
	@%p9 bra 	$L__BB4_15;
	shl.b64 	%rd25, %rd8, 2;
	shl.b64 	%rd89, %rd4, 2;
	shl.b64 	%rd90, %rd137, 2;
	add.s64 	%rd26, %rd89, %rd90;
	shl.b64 	%rd27, %rd8, 4;
	shl.b64 	%rd91, %rd8, 3;
	add.s64 	%rd28, %rd26, %rd91;
	add.s64 	%rd92, %rd137, %rd4;
	shl.b64 	%rd93, %rd92, 2;
	mad.lo.s64 	%rd29, %rd8, 12, %rd93;
	mov.u32 	%r93, _ZN3cub18CUB_300001_SM_10006detail9transform4smemE;
	add.s32 	%r94, %r1, %r93;
	mul.lo.s32 	%r95, %r8, %r7;
	mul.lo.s32 	%r96, %r95, %r6;
	shl.b32 	%r97, %r96, 2;
	cvt.u32.u64 	%r98, %rd137;
	shl.b32 	%r99, %r98, 2;
	add.s32 	%r164, %r94, %r99;
	add.s32 	%r167, %r164, %r97;
	shl.b32 	%r15, %r96, 4;
	shl.b32 	%r100, %r96, 3;
	add.s32 	%r166, %r164, %r100;
	mad.lo.s32 	%r165, %r96, 12, %r164;
	cvt.s64.s32 	%rd94, %r1;
	add.s64 	%rd138, %rd66, %rd94;
$L__BB4_14:
	add.s64 	%rd95, %rd138, %rd26;
	// begin inline asm
	cp.async.ca.shared.global [%r164], [%rd95], 4, 4;
	// end inline asm
	add.s64 	%rd99, %rd26, %rd25;
	add.s64 	%rd96, %rd138, %rd99;
	// begin inline asm
	cp.async.ca.shared.global [%r167], [%rd96], 4, 4;
	// end inline asm
	add.s64 	%rd97, %rd138, %rd28;
	// begin inline asm
	cp.async.ca.shared.global [%r166], [%rd97], 4, 4;
	// end inline asm
	add.s64 	%rd98, %rd138, %rd29;
	// begin inline asm
	cp.async.ca.shared.global [%r165], [%rd98], 4, 4;
	// end inline asm
	add.s64 	%rd137, %rd137, %rd25;
	add.s64 	%rd138, %rd138, %rd27;
	add.s32 	%r167, %r167, %r15;
	add.s32 	%r166, %r166, %r15;
	add.s32 	%r165, %r165, %r15;
	add.s32 	%r164, %r164, %r15;
	setp.lt.u64 	%p10, %rd137, %rd6;
	@%p10 bra 	$L__BB4_14;
$L__BB4_15:
	setp.le.u64 	%p11, %rd6, %rd144;
	// begin inline asm
	cp.async.commit_group;
	// end inline asm
	cvt.s64.s32 	%rd35, %r2;
	@%p11 bra 	$L__BB4_25;
	cvt.u32.u64 	%r105, %rd144;
	cvt.u64.u32 	%rd36, %r9;
	add.s32 	%r106, %r105, %r9;
	cvt.u64.u32 	%rd100, %r106;
	max.u64 	%rd101, %rd6, %rd100;
	setp.gt.u64 	%p12, %rd6, %rd100;
	selp.u64 	%rd37, 1, 0, %p12;
	add.s64 	%rd102, %rd37, %rd100;
	sub.s64 	%rd38, %rd101, %rd102;
	and.b64  	%rd103, %rd38, -4294967296;
	setp.ne.s64 	%p13, %rd103, 0;
	@%p13 bra 	$L__BB4_18;
	cvt.u32.u64 	%r107, %rd36;
	cvt.u32.u64 	%r108, %rd38;
	div.u32 	%r109, %r108, %r107;
	cvt.u64.u32 	%rd140, %r109;
	bra.uni 	$L__BB4_19;
$L__BB4_18:
	div.u64 	%rd140, %rd38, %rd36;
$L__BB4_19:
	add.s64 	%rd42, %rd140, %rd37;
	and.b64  	%rd104, %rd42, 3;
	setp.eq.s64 	%p14, %rd104, 3;
	@%p14 bra 	$L__BB4_22;
	shl.b64 	%rd105, %rd4, 2;
	shl.b64 	%rd106, %rd144, 2;
	add.s64 	%rd107, %rd105, %rd106;
	add.s64 	%rd108, %rd107, %rd35;
	add.s64 	%rd142, %rd68, %rd108;
	shl.b64 	%rd44, %rd36, 2;
	mov.u32 	%r111, _ZN3cub18CUB_300001_SM_10006detail9transform4smemE;
	add.s32 	%r112, %r2, %r111;
	add.s32 	%r113, %r112, %r5;
	shl.b32 	%r114, %r105, 2;
	add.s32 	%r168, %r113, %r114;
	mul.lo.s32 	%r115, %r8, %r7;
	mul.lo.s32 	%r116, %r115, %r6;
	shl.b32 	%r28, %r116, 2;
	add.s64 	%rd109, %rd42, 1;
	and.b64  	%rd110, %rd109, 3;
	neg.s64 	%rd141, %rd110;
$L__BB4_21:
	.pragma "nounroll";
	add.s32 	%r117, %r168, 128;
	// begin inline asm
	cp.async.ca.shared.global [%r117], [%rd142], 4, 4;
	// end inline asm
	add.s64 	%rd144, %rd144, %rd36;
	add.s64 	%rd142, %rd142, %rd44;
	add.s32 	%r168, %r168, %r28;
	add.s64 	%rd141, %rd141, 1;
	setp.ne.s64 	%p15, %rd141, 0;
	@%p15 bra 	$L__BB4_21;
$L__BB4_22:
	setp.lt.u64 	%p16, %rd42, 3;
	@%p16 bra 	$L__BB4_25;
	shl.b64 	%rd53, %rd36, 2;
	shl.b64 	%rd112, %rd4, 2;
	shl.b64 	%rd113, %rd144, 2;
	add.s64 	%rd54, %rd112, %rd113;
	add.s64 	%rd55, %rd54, %rd53;
	shl.b64 	%rd56, %rd36, 4;
	shl.b64 	%rd114, %rd36, 3;
	add.s64 	%rd57, %rd54, %rd114;
	add.s64 	%rd115, %rd144, %rd4;
	shl.b64 	%rd116, %rd115, 2;
	mad.lo.s64 	%rd58, %rd36, 12, %rd116;
	mov.u32 	%r118, _ZN3cub18CUB_300001_SM_10006detail9transform4smemE;
	add.s32 	%r119, %r2, %r118;
	mul.lo.s32 	%r120, %r8, %r7;
	mul.lo.s32 	%r121, %r120, %r6;
	shl.b32 	%r122, %r121, 2;
	cvt.u32.u64 	%r123, %rd144;
	shl.b32 	%r124, %r123, 2;
	add.s32 	%r125, %r119, %r5;
	add.s32 	%r169, %r125, %r124;
	add.s32 	%r172, %r169, %r122;
	shl.b32 	%r32, %r121, 4;
	shl.b32 	%r126, %r121, 3;
	add.s32 	%r171, %r169, %r126;
	mad.lo.s32 	%r170, %r121, 12, %r169;
	add.s64 	%rd145, %rd68, %rd35;
$L__BB4_24:
	add.s64 	%rd117, %rd145, %rd54;
	add.s32 	%r127, %r169, 128;
	// begin inline asm
	cp.async.ca.shared.global [%r127], [%rd117], 4, 4;
	// end inline asm
	add.s64 	%rd118, %rd145, %rd55;
	add.s32 	%r128, %r172, 128;
	// begin inline asm
	cp.async.ca.shared.global [%r128], [%rd118], 4, 4;
	// end inline asm
	add.s64 	%rd119, %rd145, %rd57;
	add.s32 	%r129, %r171, 128;
	// begin inline asm
	cp.async.ca.shared.global [%r129], [%rd119], 4, 4;
	// end inline asm
	add.s64 	%rd120, %rd145, %rd58;
	add.s32 	%r130, %r170, 128;
	// begin inline asm
	cp.async.ca.shared.global [%r130], [%rd120], 4, 4;
	// end inline asm
	add.s64 	%rd144, %rd144, %rd53;
	add.s64 	%rd145, %rd145, %rd56;
	add.s32 	%r172, %r172, %r32;
	add.s32 	%r171, %r171, %r32;
	add.s32 	%r170, %r170, %r32;
	add.s32 	%r169, %r169, %r32;
	setp.lt.u64 	%p17, %rd144, %rd6;
	@%p17 bra 	$L__BB4_24;
$L__BB4_25:
	// begin inline asm
	cp.async.commit_group;
	// end inline asm
	// begin inline asm
	cp.async.wait_group 0;
	// end inline asm
	barrier.sync 	0;
$L__BB4_26:
	setp.eq.s32 	%p22, %r3, %r4;
	@%p22 bra 	$L__BB4_32;
	setp.lt.s32 	%p23, %r68, 1;
	@%p23 bra 	$L__BB4_35;
	mov.u32 	%r177, %tid.x;
	neg.s32 	%r180, %r68;
	add.s32 	%r151, %r2, %r5;
	shl.b32 	%r152, %r177, 2;
	add.s32 	%r153, %r151, %r152;
	mov.u32 	%r154, _ZN3cub18CUB_300001_SM_10006detail9transform4smemE;
	add.s32 	%r155, %r153, %r154;
	add.s32 	%r179, %r155, 128;
	add.s32 	%r156, %r1, %r152;
	add.s32 	%r178, %r154, %r156;
	shl.b64 	%rd127, %rd4, 2;
	add.s64 	%rd64, %rd1, %rd127;
$L__BB4_29:
	.pragma "nounroll";
	setp.ge.s32 	%p24, %r177, %r4;
	@%p24 bra 	$L__BB4_31;
	ld.shared.f32 	%f1, [%r178];
	ld.shared.f32 	%f2, [%r179];
	mul.f32 	%f3, %f1, %f2;
	mul.wide.s32 	%rd128, %r177, 4;
	add.s64 	%rd129, %rd64, %rd128;
	st.global.f32 	[%rd129], %f3;
$L__BB4_31:
	add.s32 	%r180, %r180, 1;
	setp.ne.s32 	%p25, %r180, 0;
	add.s32 	%r179, %r179, 512;
	add.s32 	%r178, %r178, 512;
	add.s32 	%r177, %r177, 128;
	@%p25 bra 	$L__BB4_29;
	bra.uni 	$L__BB4_35;
$L__BB4_32:
	setp.lt.s32 	%p26, %r68, 1;
	@%p26 bra 	$L__BB4_35;
	mov.u32 	%r173, %tid.x;
	neg.s32 	%r176, %r68;
	add.s32 	%r157, %r2, %r5;
	shl.b32 	%r158, %r173, 2;
	add.s32 	%r159, %r157, %r158;
	mov.u32 	%r160, _ZN3cub18CUB_300001_SM_10006detail9transform4smemE;
	add.s32 	%r161, %r159, %r160;
	add.s32 	%r175, %r161, 128;
	add.s32 	%r162, %r1, %r158;
	add.s32 	%r174, %r160, %r162;
	shl.b64 	%rd130, %rd4, 2;
	add.s64 	%rd65, %rd1, %rd130;
$L__BB4_34:
	.pragma "nounroll";
	mul.wide.s32 	%rd131, %r173, 4;
	add.s64 	%rd132, %rd65, %rd131;
	ld.shared.f32 	%f4, [%r174];
	ld.shared.f32 	%f5, [%r175];
	mul.f32 	%f6, %f4, %f5;
	st.global.f32 	[%rd132], %f6;
	add.s32 	%r176, %r176, 1;
	setp.eq.s32 	%p27, %r176, 0;
	add.s32 	%r175, %r175, 512;
	add.s32 	%r174, %r174, 512;
	add.s32 	%r173, %r173, 128;
	@%p27 bra 	$L__BB4_35;
	bra.uni 	$L__BB4_34;
$L__BB4_35:
	ret;

}


// ===== COMPILED SASS (sm_100) =====

	.target	sm_100

	.elftype	@"ET_EXEC"


//--------------------- .note.nv.tkinfo           --------------------------
	.section	.note.nv.tkinfo,"",@"SHT_NOTE"
	.sectionflags	@"SHF_NOTE_NV_TKINFO"
	.tkinfo
        /*0018*/ 	.word	0x00000002
        /*0030*/ 	.string	""
        /*0030*/ 	.string	"ptxas"
        /*0030*/ 	.string	"Cuda compilation tools, release 13.0, V13.0.88"
        /*0030*/ 	.string	"Build cuda_13.0.r13.0/compiler.36424714_0"
        /*0030*/ 	.string	"-arch sm_100 -m 64 "



//--------------------- .note.nv.cuinfo           --------------------------
	.section	.note.nv.cuinfo,"",@"SHT_NOTE"
	.sectionflags	@"SHF_NOTE_NV_CUINFO"
        /*0018*/ 	.short	0x0002
        /*001a*/ 	.short	0x0064
        /*001c*/ 	.short	0x0082
	.zero		2


//--------------------- .nv.info                  --------------------------
	.section	.nv.info,"",@"SHT_CUDA_INFO"
	.align	4


	//----- nvinfo : EIATTR_REGCOUNT
	.align		4
        /*0000*/ 	.byte	0x04, 0x2f
        /*0002*/ 	.short	(.L_44 - .L_43)
	.align		4
.L_43:
        /*0004*/ 	.word	index@(_Z13SegmentedScanIfEvPT_S1_S1_Piii)
        /*0008*/ 	.word	0x00000012


	//----- nvinfo : EIATTR_FRAME_SIZE
	.align		4
.L_44:
        /*000c*/ 	.byte	0x04, 0x11
        /*000e*/ 	.short	(.L_46 - .L_45)
	.align		4
.L_45:
        /*0010*/ 	.word	index@(_Z13SegmentedScanIfEvPT_S1_S1_Piii)
        /*0014*/ 	.word	0x00000000


	//----- nvinfo : EIATTR_REGCOUNT
	.align		4
.L_46:
        /*0018*/ 	.byte	0x04, 0x2f
        /*001a*/ 	.short	(.L_48 - .L_47)
	.align		4
.L_47:
        /*001c*/ 	.word	index@(_ZN3cub18CUB_300001_SM_10006detail11EmptyKernelIvEEvv)
        /*0020*/ 	.word	0x00000004


	//----- nvinfo : EIATTR_FRAME_SIZE
	.align		4
.L_48:
        /*0024*/ 	.byte	0x04, 0x11
        /*0026*/ 	.short	(.L_50 - .L_49)
	.align		4
.L_49:
        /*0028*/ 	.word	index@(_ZN3cub18CUB_300001_SM_10006detail11EmptyKernelIvEEvv)
        /*002c*/ 	.word	0x00000000


	//----- nvinfo : EIATTR_REGCOUNT
	.align		4
.L_50:
        /*0030*/ 	.byte	0x04, 0x2f
        /*0032*/ 	.short	(.L_52 - .L_51)
	.align		4
.L_51:
        /*0034*/ 	.word	index@(_ZN3cub18CUB_300001_SM_10006detail8for_each13static_kernelINS2_12policy_hub_t12policy_500_tEmN6thrust24THRUST_300001_SM_1000_NS8cuda_cub20__uninitialized_fill7functorINS7_10device_ptrIfEEfEEEEvT0_T1_)
        /*0038*/ 	.word	0x00000008


	//----- nvinfo : EIATTR_FRAME_SIZE
	.align		4
.L_52:
        /*003c*/ 	.byte	0x04, 0x11
        /*003e*/ 	.short	(.L_54 - .L_53)
	.align		4
.L_53:
        /*0040*/ 	.word	index@(_ZN3cub18CUB_300001_SM_10006detail8for_each13static_kernelINS2_12policy_hub_t12policy_500_tEmN6thrust24THRUST_300001_SM_1000_NS8cuda_cub20__uninitialized_fill7functorINS7_10device_ptrIfEEfEEEEvT0_T1_)
        /*0044*/ 	.word	0x00000000


	//----- nvinfo : EIATTR_REGCOUNT
	.align		4
.L_54:
        /*0048*/ 	.byte	0x04, 0x2f
        /*004a*/ 	.short	(.L_56 - .L_55)
	.align		4
.L_55:
        /*004c*/ 	.word	index@(_ZN3cub18CUB_300001_SM_10006detail9transform16transform_kernelINS2_10policy_hubILb0EN4cuda3std3__45tupleIJN6thrust24THRUST_300001_SM_1000_NS10device_ptrIfEENSA_6detail15normal_iteratorISC_EEEEEE10policy1000EiNS7_10multipliesIfEESC_JPfSL_EEEvT0_iT1_T2_DpNS2_10kernel_argIT3_EE)
        /*0050*/ 	.word	0x00000020


	//----- nvinfo : EIATTR_FRAME_SIZE
	.align		4
.L_56:
        /*0054*/ 	.byte	0x04, 0x11
        /*0056*/ 	.short	(.L_58 - .L_57)
	.align		4
.L_57:
        /*0058*/ 	.word	index@($__internal_1_$__cuda_sm20_div_u64)
        /*005c*/ 	.word	0x00000000


	//----- nvinfo : EIATTR_FRAME_SIZE
	.align		4
.L_58:
        /*0060*/ 	.byte	0x04, 0x11
        /*0062*/ 	.short	(.L_60 - .L_59)
	.align		4
.L_59:
        /*0064*/ 	.word	index@(_ZN3cub18CUB_300001_SM_10006detail9transform16transform_kernelINS2_10policy_hubILb0EN4cuda3std3__45tupleIJN6thrust24THRUST_300001_SM_1000_NS10device_ptrIfEENSA_6detail15normal_iteratorISC_EEEEEE10policy1000EiNS7_10multipliesIfEESC_JPfSL_EEEvT0_iT1_T2_DpNS2_10kernel_argIT3_EE)
        /*0068*/ 	.word	0x00000000


	//----- nvinfo : EIATTR_REGCOUNT
	.align		4
.L_60:
        /*006c*/ 	.byte	0x04, 0x2f
        /*006e*/ 	.short	(.L_62 - .L_61)
	.align		4
.L_61:
        /*0070*/ 	.word	index@(_ZN3cub18CUB_300001_SM_10006detail9transform16transform_kernelINS2_10policy_hubILb0EN4cuda3std3__45tupleIJN6thrust24THRUST_300001_SM_1000_NS10device_ptrIfEENSA_6detail15normal_iteratorISC_EEEEEE10policy1000ElNS7_10multipliesIfEESC_JPfSL_EEEvT0_iT1_T2_DpNS2_10kernel_argIT3_EE)
        /*0074*/ 	.word	0x00000020


	//----- nvinfo : EIATTR_FRAME_SIZE
	.align		4
.L_62:
        /*0078*/ 	.byte	0x04, 0x11
        /*007a*/ 	.short	(.L_64 - .L_63)
	.align		4
.L_63:
        /*007c*/ 	.word	index@($__internal_0_$__cuda_sm20_div_u64)
        /*0080*/ 	.word	0x00000000


	//----- nvinfo : EIATTR_FRAME_SIZE
	.align		4
.L_64:
        /*0084*/ 	.byte	0x04, 0x11
        /*0086*/ 	.short	(.L_66 - .L_65)
	.align		4
.L_65:
        /*0088*/ 	.word	index@(_ZN3cub18CUB_300001_SM_10006detail9transform16transform_kernelINS2_10policy_hubILb0EN4cuda3std3__45tupleIJN6thrust24THRUST_300001_SM_1000_NS10device_ptrIfEENSA_6detail15normal_iteratorISC_EEEEEE10policy1000ElNS7_10multipliesIfEESC_JPfSL_EEEvT0_iT1_T2_DpNS2_10kernel_argIT3_EE)
        /*008c*/ 	.word	0x00000000


	//----- nvinfo : EIATTR_MIN_STACK_SIZE
	.align		4
.L_66:
        /*0090*/ 	.byte	0x04, 0x12
        /*0092*/ 	.short	(.L_68 - .L_67)
	.align		4
.L_67:
        /*0094*/ 	.word	index@(_ZN3cub18CUB_300001_SM_10006detail9transform16transform_kernelINS2_10policy_hubILb0EN4cuda3std3__45tupleIJN6thrust24THRUST_300001_SM_1000_NS10device_ptrIfEENSA_6detail15normal_iteratorISC_EEEEEE10policy1000ElNS7_10multipliesIfEESC_JPfSL_EEEvT0_iT1_T2_DpNS2_10kernel_argIT3_EE)
        /*0098*/ 	.word	0x00000000


	//----- nvinfo : EIATTR_MIN_STACK_SIZE
	.align		4
.L_68:
        /*009c*/ 	.byte	0x04, 0x12
        /*009e*/ 	.short	(.L_70 - .L_69)
	.align		4
.L_69:
        /*00a0*/ 	.word	index@(_ZN3cub18CUB_300001_SM_10006detail9transform16transform_kernelINS2_10policy_hubILb0EN4cuda3std3__45tupleIJN6thrust24THRUST_300001_SM_1000_NS10device_ptrIfEENSA_6detail15normal_iteratorISC_EEEEEE10policy1000EiNS7_10multipliesIfEESC_JPfSL_EEEvT0_iT1_T2_DpNS2_10kernel_argIT3_EE)
        /*00a4*/ 	.word	0x00000000


	//----- nvinfo : EIATTR_MIN_STACK_SIZE
	.align		4
.L_70:
        /*00a8*/ 	.byte	0x04, 0x12
        /*00aa*/ 	.short	(.L_72 - .L_71)
	.align		4
.L_71:
        /*00ac*/ 	.word	index@(_ZN3cub18CUB_300001_SM_10006detail8for_each13static_kernelINS2_12policy_hub_t12policy_500_tEmN6thrust24THRUST_300001_SM_1000_NS8cuda_cub20__uninitialized_fill7functorINS7_10device_ptrIfEEfEEEEvT0_T1_)
        /*00b0*/ 	.word	0x00000000


	//----- nvinfo : EIATTR_MIN_STACK_SIZE
	.align		4
.L_72:
        /*00b4*/ 	.byte	0x04, 0x12
        /*00b6*/ 	.short	(.L_74 - .L_73)
	.align		4
.L_73:
        /*00b8*/ 	.word	index@(_ZN3cub18CUB_300001_SM_10006detail11EmptyKernelIvEEvv)
        /*00bc*/ 	.word	0x00000000


	//----- nvinfo : EIATTR_MIN_STACK_SIZE
	.align		4
.L_74:
        /*00c0*/ 	.byte	0x04, 0x12
        /*00c2*/ 	.short	(.L_76 - .L_75)
	.align		4
.L_75:
        /*00c4*/ 	.word	index@(_Z13SegmentedScanIfEvPT_S1_S1_Piii)
        /*00c8*/ 	.word	0x00000000
.L_76:


//--------------------- .nv.compat                --------------------------
	.section	.nv.compat,"",@"SHT_CUDA_COMPAT_INFO"
	.align	4
        /*0000*/ 	.byte	0x02, 0x09, 0x00, 0x00, 0x02, 0x02, 0x02, 0x00, 0x02, 0x05, 0x05, 0x00, 0x03, 0x07, 0x01, 0x01
        /*0010*/ 	.byte	0x02, 0x03, 0x00, 0x00, 0x02, 0x06, 0x01, 0x00, 0x04, 0x0b, 0x08, 0x00, 0x09, 0x00, 0x00, 0x00
        /*0020*/ 	.byte	0x00, 0x00, 0x00, 0x00


//--------------------- .nv.info._ZN3cub18CUB_300001_SM_10006detail9transform16transform_kernelINS2_10policy_hubILb0EN4cuda3std3__45tupleIJN6thrust24THRUST_300001_SM_1000_NS10device_ptrIfEENSA_6detail15normal_iteratorISC_EEEEEE10policy1000ElNS7_10multipliesIfEESC_JPfSL_EEEvT0_iT1_T2_DpNS2_10kernel_argIT3_EE --------------------------
	.section	.nv.info._ZN3cub18CUB_300001_SM_10006detail9transform16transform_kernelINS2_10policy_hubILb0EN4cuda3std3__45tupleIJN6thrust24THRUST_300001_SM_1000_NS10device_ptrIfEENSA_6detail15normal_iteratorISC_EEEEEE10policy1000ElNS7_10multipliesIfEESC_JPfSL_EEEvT0_iT1_T2_DpNS2_10kernel_argIT3_EE,"",@"SHT_CUDA_INFO"
	.sectionflags	@""
	.align	4


	//----- nvinfo : EIATTR_CUDA_API_VERSION
	.align		4
        /*0000*/ 	.byte	0x04, 0x37
        /*0002*/ 	.short	(.L_78 - .L_77)
.L_77:
        /*0004*/ 	.word	0x00000082


	//----- nvinfo : EIATTR_KPARAM_INFO
	.align		4
.L_78:
        /*0008*/ 	.byte	0x04, 0x17
        /*000a*/ 	.short	(.L_80 - .L_79)
.L_79:
        /*000c*/ 	.word	0x00000000
        /*0010*/ 	.short	0x0005
        /*0012*/ 	.short	0x0028
        /*0014*/ 	.byte	0x00, 0xf0, 0x41, 0x00


	//----- nvinfo : EIATTR_KPARAM_INFO
	.align		4
.L_80:
        /*0018*/ 	.byte	0x04, 0x17
        /*001a*/ 	.short	(.L_82 - .L_81)
.L_81:
        /*001c*/ 	.word	0x00000000
        /*0020*/ 	.short	0x0004
        /*0022*/ 	.short	0x0018
        /*0024*/ 	.byte	0x00, 0xf0, 0x41, 0x00


	//----- nvinfo : EIATTR_KPARAM_INFO
	.align		4
.L_82:
        /*0028*/ 	.byte	0x04, 0x17
        /*002a*/ 	.short	(.L_84 - .L_83)
.L_83:
        /*002c*/ 	.word	0x00000000
        /*0030*/ 	.short	0x0003
        /*0032*/ 	.short	0x0010
        /*0034*/ 	.byte	0x00, 0xf0, 0x21, 0x00


	//----- nvinfo : EIATTR_KPARAM_INFO
	.align		4
.L_84:
        /*0038*/ 	.byte	0x04, 0x17
        /*003a*/ 	.short	(.L_86 - .L_85)
.L_85:
        /*003c*/ 	.word	0x00000000
        /*0040*/ 	.short	0x0002
        /*0042*/ 	.short	0x000c
        /*0044*/ 	.byte	0x00, 0xf0, 0x05, 0x00


	//----- nvinfo : EIATTR_KPARAM_INFO
	.align		4
.L_86:
        /*0048*/ 	.byte	0x04, 0x17
        /*004a*/ 	.short	(.L_88 - .L_87)
.L_87:
        /*004c*/ 	.word	0x00000000
        /*0050*/ 	.short	0x0001
        /*0052*/ 	.short	0x0008
        /*0054*/ 	.byte	0x00, 0xf0, 0x11, 0x00


	//----- nvinfo : EIATTR_KPARAM_INFO
	.align		4
.L_88:
        /*0058*/ 	.byte	0x04, 0x17
        /*005a*/ 	.short	(.L_90 - .L_89)
.L_89:
        /*005c*/ 	.word	0x00000000
        /*0060*/ 	.short	0x0000
        /*0062*/ 	.short	0x0000
        /*0064*/ 	.byte	0x00, 0xf0, 0x21, 0x00


	//----- nvinfo : EIATTR_SPARSE_MMA_MASK
	.align		4
.L_90:
        /*0068*/ 	.byte	0x03, 0x50
        /*006a*/ 	.short	0x0000


	//----- nvinfo : EIATTR_MAXREG_COUNT
	.align		4
        /*006c*/ 	.byte	0x03, 0x1b
        /*006e*/ 	.short	0x00ff


	//----- nvinfo : EIATTR_NUM_BARRIERS
	.align		4
        /*0070*/ 	.byte	0x02, 0x4c
        /*0072*/ 	.byte	0x01
	.zero		1


	//----- nvinfo : EIATTR_MERCURY_ISA_VERSION
	.align		4
        /*0074*/ 	.byte	0x03, 0x5f
        /*0076*/ 	.short	0x0101


	//----- nvinfo : EIATTR_COOP_GROUP_MASK_REGIDS
	.align		4
        /*0078*/ 	.byte	0x04, 0x29
        /*007a*/ 	.short	(.L_92 - .L_91)


	//   ....[0]....
.L_91:
        /*007c*/ 	.word	0xffffffff


	//----- nvinfo : EIATTR_COOP_GROUP_INSTR_OFFSETS
	.align		4
.L_92:
        /*0080*/ 	.byte	0x04, 0x28
        /*0082*/ 	.short	(.L_94 - .L_93)


	//   ....[0]....
.L_93:
        /*0084*/ 	.word	0x000019c0


	//----- nvinfo : EIATTR_VRC_CTA_INIT_COUNT
	.align		4
.L_94:
        /*0088*/ 	.byte	0x02, 0x4a
	.zero		1
	.zero		1


	//----- nvinfo : EIATTR_MBARRIER_INSTR_OFFSETS
	.align		4
        /*008c*/ 	.byte	0x04, 0x39
        /*008e*/ 	.short	(.L_96 - .L_95)


	//   ....[0]....
.L_95:
        /*0090*/ 	.word	0x000002d0
        /*0094*/ 	.word	0x000000ff
        /*0098*/ 	.word	0x00000000
        /*009c*/ 	.short	0x0100
        /*009e*/ 	.byte	0x11
	.zero		1


	//   ....[1]....
        /*00a0*/ 	.word	0x000004a0
        /*00a4*/ 	.word	0x000000ff
        /*00a8*/ 	.word	0x00000000
        /*00ac*/ 	.short	0x010a
        /*00ae*/ 	.byte	0x04
	.zero		1


	//----- nvinfo : EIATTR_NUM_MBARRIERS
	.align		4
.L_96:
        /*00b0*/ 	.byte	0x03, 0x38
        /*00b2*/ 	.short	0x0001


	//----- nvinfo : EIATTR_EXIT_INSTR_OFFSETS
	.align		4
        /*00b4*/ 	.byte	0x04, 0x1c
        /*00b6*/ 	.short	(.L_98 - .L_97)


	//   ....[0]....
.L_97:
        /*00b8*/ 	.word	0x00001a10


	//   ....[1]....
        /*00bc*/ 	.word	0x00001c00


	//   ....[2]....
        /*00c0*/ 	.word	0x00001c30


	//   ....[3]....
        /*00c4*/ 	.word	0x00001dd0


	//----- nvinfo : EIATTR_MAX_THREADS
	.align		4
.L_98:
        /*00c8*/ 	.byte	0x04, 0x05
        /*00ca*/ 	.short	(.L_100 - .L_99)
.L_99:
        /*00cc*/ 	.word	0x00000080
        /*00d0*/ 	.word	0x00000001
        /*00d4*/ 	.word	0x00000001


	//----- nvinfo : EIATTR_CRS_STACK_SIZE
	.align		4
.L_100:
        /*00d8*/ 	.byte	0x04, 0x1e
        /*00da*/ 	.short	(.L_102 - .L_101)
.L_101:
        /*00dc*/ 	.word	0x00000000


	//----- nvinfo : EIATTR_CBANK_PARAM_SIZE
	.align		4
.L_102:
        /*00e0*/ 	.byte	0x03, 0x19
        /*00e2*/ 	.short	0x0038


	//----- nvinfo : EIATTR_PARAM_CBANK
	.align		4
        /*00e4*/ 	.byte	0x04, 0x0a
        /*00e6*/ 	.short	(.L_104 - .L_103)
	.align		4
.L_103:
        /*00e8*/ 	.word	index@(.nv.constant0._ZN3cub18CUB_300001_SM_10006detail9transform16transform_kernelINS2_10policy_hubILb0EN4cuda3std3__45tupleIJN6thrust24THRUST_300001_SM_1000_NS10device_ptrIfEENSA_6detail15normal_iteratorISC_EEEEEE10policy1000ElNS7_10multipliesIfEESC_JPfSL_EEEvT0_iT1_T2_DpNS2_10kernel_argIT3_EE)
        /*00ec*/ 	.short	0x0380
        /*00ee*/ 	.short	0x0038


	//----- nvinfo : EIATTR_SW_WAR
	.align		4
.L_104:
        /*00f0*/ 	.byte	0x04, 0x36
        /*00f2*/ 	.short	(.L_106 - .L_105)
.L_105:
        /*00f4*/ 	.word	0x00000008
.L_106:


//--------------------- .nv.info._ZN3cub18CUB_300001_SM_10006detail9transform16transform_kernelINS2_10policy_hubILb0EN4cuda3std3__45tupleIJN6thrust24THRUST_300001_SM_1000_NS10device_ptrIfEENSA_6detail15normal_iteratorISC_EEEEEE10policy1000EiNS7_10multipliesIfEESC_JPfSL_EEEvT0_iT1_T2_DpNS2_10kernel_argIT3_EE --------------------------
	.section	.nv.info._ZN3cub18CUB_300001_SM_10006detail9transform16transform_kernelINS2_10policy_hubILb0EN4cuda3std3__45tupleIJN6thrust24THRUST_300001_SM_1000_NS10device_ptrIfEENSA_6detail15normal_iteratorISC_EEEEEE10policy1000EiNS7_10multipliesIfEESC_JPfSL_EEEvT0_iT1_T2_DpNS2_10kernel_argIT3_EE,"",@"SHT_CUDA_INFO"
	.sectionflags	@""
	.align	4


	//----- nvinfo : EIATTR_CUDA_API_VERSION
	.align		4
        /*0000*/ 	.byte	0x04, 0x37
        /*0002*/ 	.short	(.L_108 - .L_107)
.L_107:
        /*0004*/ 	.word	0x00000082


	//----- nvinfo : EIATTR_KPARAM_INFO
	.align		4
.L_108:
        /*0008*/ 	.byte	0x04, 0x17
        /*000a*/ 	.short	(.L_110 - .L_109)
.L_109:
        /*000c*/ 	.word	0x00000000
        /*0010*/ 	.short	0x0005
        /*0012*/ 	.short	0x0028
        /*0014*/ 	.byte	0x00, 0xf0, 0x41, 0x00


	//----- nvinfo : EIATTR_KPARAM_INFO
	.align		4
.L_110:
        /*0018*/ 	.byte	0x04, 0x17
        /*001a*/ 	.short	(.L_112 - .L_111)
.L_111:
        /*001c*/ 	.word	0x00000000
        /*0020*/ 	.short	0x0004
        /*0022*/ 	.short	0x0018
        /*0024*/ 	.byte	0x00, 0xf0, 0x41, 0x00


	//----- nvinfo : EIATTR_KPARAM_INFO
	.align		4
.L_112:
        /*0028*/ 	.byte	0x04, 0x17
        /*002a*/ 	.short	(.L_114 - .L_113)
.L_113:
        /*002c*/ 	.word	0x00000000
        /*0030*/ 	.short	0x0003
        /*0032*/ 	.short	0x0010
        /*0034*/ 	.byte	0x00, 0xf0, 0x21, 0x00


	//----- nvinfo : EIATTR_KPARAM_INFO
	.align		4
.L_114:
        /*0038*/ 	.byte	0x04, 0x17
        /*003a*/ 	.short	(.L_116 - .L_115)
.L_115:
        /*003c*/ 	.word	0x00000000
        /*0040*/ 	.short	0x0002
        /*0042*/ 	.short	0x0008
        /*0044*/ 	.byte	0x00, 0xf0, 0x05, 0x00


	//----- nvinfo : EIATTR_KPARAM_INFO
	.align		4
.L_116:
        /*0048*/ 	.byte	0x04, 0x17
        /*004a*/ 	.short	(.L_118 - .L_117)
.L_117:
        /*004c*/ 	.word	0x00000000
        /*0050*/ 	.short	0x0001
        /*0052*/ 	.short	0x0004
        /*0054*/ 	.byte	0x00, 0xf0, 0x11, 0x00


	//----- nvinfo : EIATTR_KPARAM_INFO
	.align		4
.L_118:
        /*0058*/ 	.byte	0x04, 0x17
        /*005a*/ 	.short	(.L_120 - .L_119)
.L_119:
        /*005c*/ 	.word	0x00000000
        /*0060*/ 	.short	0x0000
        /*0062*/ 	.short	0x0000
        /*0064*/ 	.byte	0x00, 0xf0, 0x11, 0x00


	//----- nvinfo : EIATTR_SPARSE_MMA_MASK
	.align		4
.L_120:
        /*0068*/ 	.byte	0x03, 0x50
        /*006a*/ 	.short	0x0000


	//----- nvinfo : EIATTR_MAXREG_COUNT
	.align		4
        /*006c*/ 	.byte	0x03, 0x1b
        /*006e*/ 	.short	0x00ff


	//----- nvinfo : EIATTR_NUM_BARRIERS
	.align		4
        /*0070*/ 	.byte	0x02, 0x4c
        /*0072*/ 	.byte	0x01
	.zero		1


	//----- nvinfo : EIATTR_MERCURY_ISA_VERSION
	.align		4
        /*0074*/ 	.byte	0x03, 0x5f
        /*0076*/ 	.short	0x0101


	//----- nvinfo : EIATTR_COOP_GROUP_MASK_REGIDS
	.align		4
        /*0078*/ 	.byte	0x04, 0x29
        /*007a*/ 	.short	(.L_122 - .L_121)


	//   ....[0]....
.L_121:
        /*007c*/ 	.word	0xffffffff


	//----- nvinfo : EIATTR_COOP_GROUP_INSTR_OFFSETS
	.align		4
.L_122:
        /*0080*/ 	.byte	0x04, 0x28
        /*0082*/ 	.short	(.L_124 - .L_123)


	//   ....[0]....
.L_123:
        /*0084*/ 	.word	0x000019e0


	//----- nvinfo : EIATTR_VRC_CTA_INIT_COUNT
	.align		4
.L_124:
        /*0088*/ 	.byte	0x02, 0x4a
	.zero		1
	.zero		1


	//----- nvinfo : EIATTR_MBARRIER_INSTR_OFFSETS
	.align		4
        /*008c*/ 	.byte	0x04, 0x39
        /*008e*/ 	.short	(.L_126 - .L_125)


	//   ....[0]....
.L_125:
        /*0090*/ 	.word	0x00000270
        /*0094*/ 	.word	0x000000ff
        /*0098*/ 	.word	0x00000000
        /*009c*/ 	.short	0x0100
        /*009e*/ 	.byte	0x0f
	.zero		1


	//   ....[1]....
        /*00a0*/ 	.word	0x00000420
        /*00a4*/ 	.word	0x000000ff
        /*00a8*/ 	.word	0x00000000
        /*00ac*/ 	.short	0x010a
        /*00ae*/ 	.byte	0x04
	.zero		1


	//----- nvinfo : EIATTR_NUM_MBARRIERS
	.align		4
.L_126:
        /*00b0*/ 	.byte	0x03, 0x38
        /*00b2*/ 	.short	0x0001


	//----- nvinfo : EIATTR_EXIT_INSTR_OFFSETS
	.align		4
        /*00b4*/ 	.byte	0x04, 0x1c
        /*00b6*/ 	.short	(.L_128 - .L_127)


	//   ....[0]....
.L_127:
        /*00b8*/ 	.word	0x00001a30


	//   ....[1]....
        /*00bc*/ 	.word	0x00001bc0


	//   ....[2]....
        /*00c0*/ 	.word	0x00001c30


	//   ....[3]....
        /*00c4*/ 	.word	0x00001e10


	//----- nvinfo : EIATTR_MAX_THREADS
	.align		4
.L_128:
        /*00c8*/ 	.byte	0x04, 0x05
        /*00ca*/ 	.short	(.L_130 - .L_129)
.L_129:
        /*00cc*/ 	.word	0x00000080
        /*00d0*/ 	.word	0x00000001
        /*00d4*/ 	.word	0x00000001


	//----- nvinfo : EIATTR_CRS_STACK_SIZE
	.align		4
.L_130:
        /*00d8*/ 	.byte	0x04, 0x1e
        /*00da*/ 	.short	(.L_132 - .L_131)
.L_131:
        /*00dc*/ 	.word	0x00000000


	//----- nvinfo : EIATTR_CBANK_PARAM_SIZE
	.align		4
.L_132:
        /*00e0*/ 	.byte	0x03, 0x19
        /*00e2*/ 	.short	0x0038


	//----- nvinfo : EIATTR_PARAM_CBANK
	.align		4
        /*00e4*/ 	.byte	0x04, 0x0a
        /*00e6*/ 	.short	(.L_134 - .L_133)
	.align		4
.L_133:
        /*00e8*/ 	.word	index@(.nv.constant0._ZN3cub18CUB_300001_SM_10006detail9transform16transform_kernelINS2_10policy_hubILb0EN4cuda3std3__45tupleIJN6thrust24THRUST_300001_SM_1000_NS10device_ptrIfEENSA_6detail15normal_iteratorISC_EEEEEE10policy1000EiNS7_10multipliesIfEESC_JPfSL_EEEvT0_iT1_T2_DpNS2_10kernel_argIT3_EE)
        /*00ec*/ 	.short	0x0380
        /*00ee*/ 	.short	0x0038


	//----- nvinfo : EIATTR_SW_WAR
	.align		4
.L_134:
        /*00f0*/ 	.byte	0x04, 0x36
        /*00f2*/ 	.short	(.L_136 - .L_135)
.L_135:
        /*00f4*/ 	.word	0x00000008
.L_136:


//--------------------- .nv.info._ZN3cub18CUB_300001_SM_10006detail8for_each13static_kernelINS2_12policy_hub_t12policy_500_tEmN6thrust24THRUST_300001_SM_1000_NS8cuda_cub20__uninitialized_fill7functorINS7_10device_ptrIfEEfEEEEvT0_T1_ --------------------------
	.section	.nv.info._ZN3cub18CUB_300001_SM_10006detail8for_each13static_kernelINS2_12policy_hub_t12policy_500_tEmN6thrust24THRUST_300001_SM_1000_NS8cuda_cub20__uninitialized_fill7functorINS7_10device_ptrIfEEfEEEEvT0_T1_,"",@"SHT_CUDA_INFO"
	.sectionflags	@""
	.align	4


	//----- nvinfo : EIATTR_CUDA_API_VERSION
	.align		4
        /*0000*/ 	.byte	0x04, 0x37
        /*0002*/ 	.short	(.L_138 - .L_137)
.L_137:
        /*0004*/ 	.word	0x00000082


	//----- nvinfo : EIATTR_KPARAM_INFO
	.align		4
.L_138:
        /*0008*/ 	.byte	0x04, 0x17
        /*000a*/ 	.short	(.L_140 - .L_139)
.L_139:
        /*000c*/ 	.word	0x00000000
        /*0010*/ 	.short	0x0001
        /*0012*/ 	.short	0x0008
        /*0014*/ 	.byte	0x00, 0xf0, 0x41, 0x00


	//----- nvinfo : EIATTR_KPARAM_INFO
	.align		4
.L_140:
        /*0018*/ 	.byte	0x04, 0x17
        /*001a*/ 	.short	(.L_142 - .L_141)
.L_141:
        /*001c*/ 	.word	0x00000000
        /*0020*/ 	.short	0x0000
        /*0022*/ 	.short	0x0000
        /*0024*/ 	.byte	0x00, 0xf0, 0x21, 0x00


	//----- nvinfo : EIATTR_SPARSE_MMA_MASK
	.align		4
.L_142:
        /*0028*/ 	.byte	0x03, 0x50
        /*002a*/ 	.short	0x0000


	//----- nvinfo : EIATTR_MAXREG_COUNT
	.align		4
        /*002c*/ 	.byte	0x03, 0x1b
        /*002e*/ 	.short	0x00ff


	//----- nvinfo : EIATTR_MERCURY_ISA_VERSION
	.align		4
        /*0030*/ 	.byte	0x03, 0x5f
        /*0032*/ 	.short	0x0101


	//----- nvinfo : EIATTR_VRC_CTA_INIT_COUNT
	.align		4
        /*0034*/ 	.byte	0x02, 0x4a
	.zero		1
	.zero		1


	//----- nvinfo : EIATTR_EXIT_INSTR_OFFSETS
	.align		4
        /*0038*/ 	.byte	0x04, 0x1c
        /*003a*/ 	.short	(.L_144 - .L_143)


	//   ....[0]....
.L_143:
        /*003c*/ 	.word	0x00000130


	//   ....[1]....
        /*0040*/ 	.word	0x00000230


	//   ....[2]....
        /*0044*/ 	.word	0x00000260


	//----- nvinfo : EIATTR_MAX_THREADS
	.align		4
.L_144:
        /*0048*/ 	.byte	0x04, 0x05
        /*004a*/ 	.short	(.L_146 - .L_145)
.L_145:
        /*004c*/ 	.word	0x00000100
        /*0050*/ 	.word	0x00000001
        /*0054*/ 	.word	0x00000001


	//----- nvinfo : EIATTR_CBANK_PARAM_SIZE
	.align		4
.L_146:
        /*0058*/ 	.byte	0x03, 0x19
        /*005a*/ 	.short	0x0018


	//----- nvinfo : EIATTR_PARAM_CBANK
	.align		4
        /*005c*/ 	.byte	0x04, 0x0a
        /*005e*/ 	.short	(.L_148 - .L_147)
	.align		4
.L_147:
        /*0060*/ 	.word	index@(.nv.constant0._ZN3cub18CUB_300001_SM_10006detail8for_each13static_kernelINS2_12policy_hub_t12policy_500_tEmN6thrust24THRUST_300001_SM_1000_NS8cuda_cub20__uninitialized_fill7functorINS7_10device_ptrIfEEfEEEEvT0_T1_)
        /*0064*/ 	.short	0x0380
        /*0066*/ 	.short	0x0018


	//----- nvinfo : EIATTR_SW_WAR
	.align		4
.L_148:
        /*0068*/ 	.byte	0x04, 0x36
        /*006a*/ 	.short	(.L_150 - .L_149)
.L_149:
        /*006c*/ 	.word	0x00000008
.L_150:


//--------------------- .nv.info._ZN3cub18CUB_300001_SM_10006detail11EmptyKernelIvEEvv --------------------------
	.section	.nv.info._ZN3cub18CUB_300001_SM_10006detail11EmptyKernelIvEEvv,"",@"SHT_CUDA_INFO"
	.sectionflags	@""
	.align	4


	//----- nvinfo : EIATTR_CUDA_API_VERSION
	.align		4
        /*0000*/ 	.byte	0x04, 0x37
        /*0002*/ 	.short	(.L_152 - .L_151)
.L_151:
        /*0004*/ 	.word	0x00000082


	//----- nvinfo : EIATTR_SPARSE_MMA_MASK
	.align		4
.L_152:
        /*0008*/ 	.byte	0x03, 0x50
        /*000a*/ 	.short	0x0000


	//----- nvinfo : EIATTR_MAXREG_COUNT
	.align		4
        /*000c*/ 	.byte	0x03, 0x1b
        /*000e*/ 	.short	0x00ff


	//----- nvinfo : EIATTR_MERCURY_ISA_VERSION
	.align		4
        /*0010*/ 	.byte	0x03, 0x5f
        /*0012*/ 	.short	0x0101


	//----- nvinfo : EIATTR_VRC_CTA_INIT_COUNT
	.align		4
        /*0014*/ 	.byte	0x02, 0x4a
	.zero		1
	.zero		1


	//----- nvinfo : EIATTR_EXIT_INSTR_OFFSETS
	.align		4
        /*0018*/ 	.byte	0x04, 0x1c
        /*001a*/ 	.short	(.L_154 - .L_153)


	//   ....[0]....
.L_153:
        /*001c*/ 	.word	0x00000010


	//----- nvinfo : EIATTR_SW_WAR
	.align		4
.L_154:
        /*0020*/ 	.byte	0x04, 0x36
        /*0022*/ 	.short	(.L_156 - .L_155)
.L_155:
        /*0024*/ 	.word	0x00000008
.L_156:


//--------------------- .nv.info._Z13SegmentedScanIfEvPT_S1_S1_Piii --------------------------
	.section	.nv.info._Z13SegmentedScanIfEvPT_S1_S1_Piii,"",@"SHT_CUDA_INFO"
	.sectionflags	@""
	.align	4


	//----- nvinfo : EIATTR_CUDA_API_VERSION
	.align		4
        /*0000*/ 	.byte	0x04, 0x37
        /*0002*/ 	.short	(.L_158 - .L_157)
.L_157:
        /*0004*/ 	.word	0x00000082


	//----- nvinfo : EIATTR_KPARAM_INFO
	.align		4
.L_158:
        /*0008*/ 	.byte	0x04, 0x17
        /*000a*/ 	.short	(.L_160 - .L_159)
.L_159:
        /*000c*/ 	.word	0x00000000
        /*0010*/ 	.short	0x0005
        /*0012*/ 	.short	0x0024
        /*0014*/ 	.byte	0x00, 0xf0, 0x11, 0x00


	//----- nvinfo : EIATTR_KPARAM_INFO
	.align		4
.L_160:
        /*0018*/ 	.byte	0x04, 0x17
        /*001a*/ 	.short	(.L_162 - .L_161)
.L_161:
        /*001c*/ 	.word	0x00000000
        /*0020*/ 	.short	0x0004
        /*0022*/ 	.short	0x0020
        /*0024*/ 	.byte	0x00, 0xf0, 0x11, 0x00


	//----- nvinfo : EIATTR_KPARAM_INFO
	.align		4
.L_162:
        /*0028*/ 	.byte	0x04, 0x17
        /*002a*/ 	.short	(.L_164 - .L_163)
.L_163:
        /*002c*/ 	.word	0x00000000
        /*0030*/ 	.short	0x0003
        /*0032*/ 	.short	0x0018
        /*0034*/ 	.byte	0x00, 0xf5, 0x21, 0x00


	//----- nvinfo : EIATTR_KPARAM_INFO
	.align		4
.L_164:
        /*0038*/ 	.byte	0x04, 0x17
        /*003a*/ 	.short	(.L_166 - .L_165)
.L_165:
        /*003c*/ 	.word	0x00000000
        /*0040*/ 	.short	0x0002
        /*0042*/ 	.short	0x0010
        /*0044*/ 	.byte	0x00, 0xf5, 0x21, 0x00


	//----- nvinfo : EIATTR_KPARAM_INFO
	.align		4
.L_166:
        /*0048*/ 	.byte	0x04, 0x17
        /*004a*/ 	.short	(.L_168 - .L_167)
.L_167:
        /*004c*/ 	.word	0x00000000
        /*0050*/ 	.short	0x0001
        /*0052*/ 	.short	0x0008
        /*0054*/ 	.byte	0x00, 0xf5, 0x21, 0x00


	//----- nvinfo : EIATTR_KPARAM_INFO
	.align		4
.L_168:
        /*0058*/ 	.byte	0x04, 0x17
        /*005a*/ 	.short	(.L_170 - .L_169)
.L_169:
        /*005c*/ 	.word	0x00000000
        /*0060*/ 	.short	0x0000
        /*0062*/ 	.short	0x0000
        /*0064*/ 	.byte	0x00, 0xf5, 0x21, 0x00


	//----- nvinfo : EIATTR_SPARSE_MMA_MASK
	.align		4
.L_170:
        /*0068*/ 	.byte	0x03, 0x50
        /*006a*/ 	.short	0x0000


	//----- nvinfo : EIATTR_MAXREG_COUNT
	.align		4
        /*006c*/ 	.byte	0x03, 0x1b
        /*006e*/ 	.short	0x00ff


	//----- nvinfo : EIATTR_MERCURY_ISA_VERSION
	.align		4
        /*0070*/ 	.byte	0x03, 0x5f
        /*0072*/ 	.short	0x0101


	//----- nvinfo : EIATTR_VRC_CTA_INIT_COUNT
	.align		4
        /*0074*/ 	.byte	0x02, 0x4a
	.zero		1
	.zero		1


	//----- nvinfo : EIATTR_EXIT_INSTR_OFFSETS
	.align		4
        /*0078*/ 	.byte	0x04, 0x1c
        /*007a*/ 	.short	(.L_172 - .L_171)


	//   ....[0]....
.L_171:
        /*007c*/ 	.word	0x00000260


	//   ....[1]....
        /*0080*/ 	.word	0x00000340


	//   ....[2]....
        /*0084*/ 	.word	0x000004e0


	//   ....[3]....
        /*0088*/ 	.word	0x000006b0


	//----- nvinfo : EIATTR_CRS_STACK_SIZE
	.align		4
.L_172:
        /*008c*/ 	.byte	0x04, 0x1e
        /*008e*/ 	.short	(.L_174 - .L_173)
.L_173:
        /*0090*/ 	.word	0x00000000


	//----- nvinfo : EIATTR_CBANK_PARAM_SIZE
	.align		4
.L_174:
        /*0094*/ 	.byte	0x03, 0x19
        /*0096*/ 	.short	0x0028


	//----- nvinfo : EIATTR_PARAM_CBANK
	.align		4
        /*0098*/ 	.byte	0x04, 0x0a
        /*009a*/ 	.short	(.L_176 - .L_175)
	.align		4
.L_175:
        /*009c*/ 	.word	index@(.nv.constant0._Z13SegmentedScanIfEvPT_S1_S1_Piii)
        /*00a0*/ 	.short	0x0380
        /*00a2*/ 	.short	0x0028


	//----- nvinfo : EIATTR_SW_WAR
	.align		4
.L_176:
        /*00a4*/ 	.byte	0x04, 0x36
        /*00a6*/ 	.short	(.L_178 - .L_177)
.L_177:
        /*00a8*/ 	.word	0x00000008
.L_178:


//--------------------- .nv.callgraph             --------------------------
	.section	.nv.callgraph,"",@"SHT_CUDA_CALLGRAPH"
	.align	4
	.sectionentsize	8
	.align		4
        /*0000*/ 	.word	0x00000000
	.align		4
        /*0004*/ 	.word	0xffffffff
	.align		4
        /*0008*/ 	.word	0x00000000
	.align		4
        /*000c*/ 	.word	0xfffffffe
	.align		4
        /*0010*/ 	.word	0x00000000
	.align		4
        /*0014*/ 	.word	0xfffffffd
	.align		4
        /*0018*/ 	.word	0x00000000
	.align		4
        /*001c*/ 	.word	0xfffffffc


//--------------------- .nv.constant4             --------------------------
	.section	.nv.constant4,"a",@progbits
	.align	8
	.align		8
.nv.constant4:
        /*0000*/ 	.dword	_ZN34_INTERNAL_d95d6f72_4_k_cu_969326ff4cuda3std3__45__cpo5beginE
	.align		8
        /*0008*/ 	.dword	_ZN34_INTERNAL_d95d6f72_4_k_cu_969326ff4cuda3std3__45__cpo3endE
	.align		8
        /*0010*/ 	.dword	_ZN34_INTERNAL_d95d6f72_4_k_cu_969326ff4cuda3std3__45__cpo6cbeginE
	.align		8
        /*0018*/ 	.dword	_ZN34_INTERNAL_d95d6f72_4_k_cu_969326ff4cuda3std3__45__cpo4cendE
	.align		8
        /*0020*/ 	.dword	_ZN34_INTERNAL_d95d6f72_4_k_cu_969326ff4cuda3std3__45__cpo6rbeginE
	.align		8
        /*0028*/ 	.dword	_ZN34_INTERNAL_d95d6f72_4_k_cu_969326ff4cuda3std3__45__cpo4rendE
	.align		8
        /*0030*/ 	.dword	_ZN34_INTERNAL_d95d6f72_4_k_cu_969326ff4cuda3std3__45__cpo7crbeginE
	.align		8
        /*0038*/ 	.dword	_ZN34_INTERNAL_d95d6f72_4_k_cu_969326ff4cuda3std3__45__cpo5crendE
	.align		8
        /*0040*/ 	.dword	_ZN34_INTERNAL_d95d6f72_4_k_cu_969326ff4cuda3std3__436_GLOBAL__N__d95d6f72_4_k_cu_969326ff6ignoreE
	.align		8
        /*0048*/ 	.dword	_ZN34_INTERNAL_d95d6f72_4_k_cu_969326ff4cuda3std3__419piecewise_constructE
	.align		8
        /*0050*/ 	.dword	_ZN34_INTERNAL_d95d6f72_4_k_cu_969326ff4cuda3std3__48in_placeE
	.align		8
        /*0058*/ 	.dword	_ZN34_INTERNAL_d95d6f72_4_k_cu_969326ff4cuda3std3__420unreachable_sentinelE
	.align		8
        /*0060*/ 	.dword	_ZN34_INTERNAL_d95d6f72_4_k_cu_969326ff4cuda3std3__47nulloptE
	.align		8
        /*0068*/ 	.dword	_ZN34_INTERNAL_d95d6f72_4_k_cu_969326ff4cuda3std3__48unexpectE
	.align		8
        /*0070*/ 	.dword	_ZN34_INTERNAL_d95d6f72_4_k_cu_969326ff4cuda3std6ranges3__45__cpo4swapE
	.align		8
        /*0078*/ 	.dword	_ZN34_INTERNAL_d95d6f72_4_k_cu_969326ff4cuda3std6ranges3__45__cpo9iter_moveE
	.align		8
        /*0080*/ 	.dword	_ZN34_INTERNAL_d95d6f72_4_k_cu_969326ff4cuda3std6ranges3__45__cpo5beginE
	.align		8
        /*0088*/ 	.dword	_ZN34_INTERNAL_d95d6f72_4_k_cu_969326ff4cuda3std6ranges3__45__cpo3endE
	.align		8
        /*0090*/ 	.dword	_ZN34_INTERNAL_d95d6f72_4_k_cu_969326ff4cuda3std6ranges3__45__cpo6cbeginE
	.align		8
        /*0098*/ 	.dword	_ZN34_INTERNAL_d95d6f72_4_k_cu_969326ff4cuda3std6ranges3__45__cpo4cendE
	.align		8
        /*00a0*/ 	.dword	_ZN34_INTERNAL_d95d6f72_4_k_cu_969326ff4cuda3std6ranges3__45__cpo7advanceE
	.align		8
        /*00a8*/ 	.dword	_ZN34_INTERNAL_d95d6f72_4_k_cu_969326ff4cuda3std6ranges3__45__cpo9iter_swapE
	.align		8
        /*00b0*/ 	.dword	_ZN34_INTERNAL_d95d6f72_4_k_cu_969326ff4cuda3std6ranges3__45__cpo4nextE
	.align		8
        /*00b8*/ 	.dword	_ZN34_INTERNAL_d95d6f72_4_k_cu_969326ff4cuda3std6ranges3__45__cpo4prevE
	.align		8
        /*00c0*/ 	.dword	_ZN34_INTERNAL_d95d6f72_4_k_cu_969326ff4cuda3std6ranges3__45__cpo4dataE
	.align		8
        /*00c8*/ 	.dword	_ZN34_INTERNAL_d95d6f72_4_k_cu_969326ff4cuda3std6ranges3__45__cpo5cdataE
	.align		8
        /*00d0*/ 	.dword	_ZN34_INTERNAL_d95d6f72_4_k_cu_969326ff4cuda3std6ranges3__45__cpo4sizeE
	.align		8
        /*00d8*/ 	.dword	_ZN34_INTERNAL_d95d6f72_4_k_cu_969326ff4cuda3std6ranges3__45__cpo5ssizeE
	.align		8
        /*00e0*/ 	.dword	_ZN34_INTERNAL_d95d6f72_4_k_cu_969326ff4cuda3std6ranges3__45__cpo8distanceE
	.align		8
        /*00e8*/ 	.dword	_ZN34_INTERNAL_d95d6f72_4_k_cu_969326ff6thrust24THRUST_300001_SM_1000_NS8cuda_cub3parE
	.align		8
        /*00f0*/ 	.dword	_ZN34_INTERNAL_d95d6f72_4_k_cu_969326ff6thrust24THRUST_300001_SM_1000_NS8cuda_cub10par_nosyncE
	.align		8
        /*00f8*/ 	.dword	_ZN34_INTERNAL_d95d6f72_4_k_cu_969326ff6thrust24THRUST_300001_SM_1000_NS6system6detail10sequential3seqE
	.align		8
        /*0100*/ 	.dword	_ZN34_INTERNAL_d95d6f72_4_k_cu_969326ff6thrust24THRUST_300001_SM_1000_NS12placeholders2_1E
	.align		8
        /*0108*/ 	.dword	_ZN34_INTERNAL_d95d6f72_4_k_cu_969326ff6thrust24THRUST_300001_SM_1000_NS12placeholders2_2E
	.align		8
        /*0110*/ 	.dword	_ZN34_INTERNAL_d95d6f72_4_k_cu_969326ff6thrust24THRUST_300001_SM_1000_NS12placeholders2_3E
	.align		8
        /*0118*/ 	.dword	_ZN34_INTERNAL_d95d6f72_4_k_cu_969326ff6thrust24THRUST_300001_SM_1000_NS12placeholders2_4E
	.align		8
        /*0120*/ 	.dword	_ZN34_INTERNAL_d95d6f72_4_k_cu_969326ff6thrust24THRUST_300001_SM_1000_NS12placeholders2_5E
	.align		8
        /*0128*/ 	.dword	_ZN34_INTERNAL_d95d6f72_4_k_cu_969326ff6thrust24THRUST_300001_SM_1000_NS12placeholders2_6E
	.align		8
        /*0130*/ 	.dword	_ZN34_INTERNAL_d95d6f72_4_k_cu_969326ff6thrust24THRUST_300001_SM_1000_NS12placeholders2_7E
	.align		8
        /*0138*/ 	.dword	_ZN34_INTERNAL_d95d6f72_4_k_cu_969326ff6thrust24THRUST_300001_SM_1000_NS12placeholders2_8E
	.align		8
        /*0140*/ 	.dword	_ZN34_INTERNAL_d95d6f72_4_k_cu_969326ff6thrust24THRUST_300001_SM_1000_NS12placeholders2_9E
	.align		8
        /*0148*/ 	.dword	_ZN34_INTERNAL_d95d6f72_4_k_cu_969326ff6thrust24THRUST_300001_SM_1000_NS12placeholders3_10E
	.align		8
        /*0150*/ 	.dword	_ZN34_INTERNAL_d95d6f72_4_k_cu_969326ff6thrust24THRUST_300001_SM_1000_NS3seqE


//--------------------- .text._ZN3cub18CUB_300001_SM_10006detail9transform16transform_kernelINS2_10policy_hubILb0EN4cuda3std3__45tupleIJN6thrust24THRUST_300001_SM_1000_NS10device_ptrIfEENSA_6detail15normal_iteratorISC_EEEEEE10policy1000ElNS7_10multipliesIfEESC_JPfSL_EEEvT0_iT1_T2_DpNS2_10kernel_argIT3_EE --------------------------
	.section	.text._ZN3cub18CUB_300001_SM_10006detail9transform16transform_kernelINS2_10policy_hubILb0EN4cuda3std3__45tupleIJN6thrust24THRUST_300001_SM_1000_NS10device_ptrIfEENSA_6detail15normal_iteratorISC_EEEEEE10policy1000ElNS7_10multipliesIfEESC_JPfSL_EEEvT0_iT1_T2_DpNS2_10kernel_argIT3_EE,"ax",@progbits
	.align	128
        .global         _ZN3cub18CUB_300001_SM_10006detail9transform16transform_kernelINS2_10policy_hubILb0EN4cuda3std3__45tupleIJN6thrust24THRUST_300001_SM_1000_NS10device_ptrIfEENSA_6detail15normal_iteratorISC_EEEEEE10policy1000ElNS7_10multipliesIfEESC_JPfSL_EEEvT0_iT1_T2_DpNS2_10kernel_argIT3_EE
        .type           _ZN3cub18CUB_300001_SM_10006detail9transform16transform_kernelINS2_10policy_hubILb0EN4cuda3std3__45tupleIJN6thrust24THRUST_300001_SM_1000_NS10device_ptrIfEENSA_6detail15normal_iteratorISC_EEEEEE10policy1000ElNS7_10multipliesIfEESC_JPfSL_EEEvT0_iT1_T2_DpNS2_10kernel_argIT3_EE,@function
        .size           _ZN3cub18CUB_300001_SM_10006detail9transform16transform_kernelINS2_10policy_hubILb0EN4cuda3std3__45tupleIJN6thrust24THRUST_300001_SM_1000_NS10device_ptrIfEENSA_6detail15normal_iteratorISC_EEEEEE10policy1000ElNS7_10multipliesIfEESC_JPfSL_EEEvT0_iT1_T2_DpNS2_10kernel_argIT3_EE,(.L_x_63 - _ZN3cub18CUB_300001_SM_10006detail9transform16transform_kernelINS2_10policy_hubILb0EN4cuda3std3__45tupleIJN6thrust24THRUST_300001_SM_1000_NS10device_ptrIfEENSA_6detail15normal_iteratorISC_EEEEEE10policy1000ElNS7_10multipliesIfEESC_JPfSL_EEEvT0_iT1_T2_DpNS2_10kernel_argIT3_EE)
        .other          _ZN3cub18CUB_300001_SM_10006detail9transform16transform_kernelINS2_10policy_hubILb0EN4cuda3std3__45tupleIJN6thrust24THRUST_300001_SM_1000_NS10device_ptrIfEENSA_6detail15normal_iteratorISC_EEEEEE10policy1000ElNS7_10multipliesIfEESC_JPfSL_EEEvT0_iT1_T2_DpNS2_10kernel_argIT3_EE,@"STO_CUDA_ENTRY STV_DEFAULT"
_ZN3cub18CUB_300001_SM_10006detail9transform16transform_kernelINS2_10policy_hubILb0EN4cuda3std3__45tupleIJN6thrust24THRUST_300001_SM_1000_NS10device_ptrIfEENSA_6detail15normal_iteratorISC_EEEEEE10policy1000ElNS7_10multipliesIfEESC_JPfSL_EEEvT0_iT1_T2_DpNS2_10kernel_argIT3_EE:
.text._ZN3cub18CUB_300001_SM_10006detail9transform16transform_kernelINS2_10policy_hubILb0EN4cuda3std3__45tupleIJN6thrust24THRUST_300001_SM_1000_NS10device_ptrIfEENSA_6detail15normal_iteratorISC_EEEEEE10policy1000ElNS7_10multipliesIfEESC_JPfSL_EEEvT0_iT1_T2_DpNS2_10kernel_argIT3_EE:
[----:B------:R-:W-:Y:S01]  /*0000*/  LDC R1, c[0x0][0x37c] ;  /* 0x0000df00ff017b82 */ /* 0x000fe20000000800 */
[----:B------:R-:W1:Y:S07]  /*0010*/  LDCU UR24, c[0x0][0x388] ;  /* 0x00007100ff1877ac */ /* 0x000e6e0008000800 */
[----:B------:R-:W2:Y:S01]  /*0020*/  S2UR UR5, SR_CTAID.X ;  /* 0x00000000000579c3 */ /* 0x000ea20000002500 */
[----:B------:R-:W3:Y:S01]  /*0030*/  LDCU UR7, c[0x0][0x370] ;  /* 0x00006e00ff0777ac */ /* 0x000ee20008000800 */
[----:B------:R-:W4:Y:S06]  /*0040*/  LDCU.64 UR22, c[0x0][0x358] ;  /* 0x00006b00ff1677ac */ /* 0x000f2c0008000a00 */
[----:B------:R-:W5:Y:S01]  /*0050*/  LDC.64 R2, c[0x0][0x380] ;  /* 0x0000e000ff027b82 */ /* 0x000f620000000a00 */
[----:B-1----:R-:W-:-:S04]  /*0060*/  USHF.L.U32 UR19, UR24, 0x7, URZ ;  /* 0x0000000718137899 */ /* 0x002fc800080006ff */
[----:B------:R-:W-:Y:S02]  /*0070*/  USHF.R.S32.HI UR8, URZ, 0x1f, UR19 ;  /* 0x0000001fff087899 */ /* 0x000fe40008011413 */
[----:B--2---:R-:W-:Y:S02]  /*0080*/  UIMAD.WIDE.U32 UR20, UR19, UR5, URZ ;  /* 0x00000005131472a5 */ /* 0x004fe4000f8e00ff */
[----:B------:R-:W-:Y:S02]  /*0090*/  UIMAD UR6, UR8, UR5, URZ ;  /* 0x00000005080672a4 */ /* 0x000fe4000f8e02ff */
[----:B------:R-:W-:Y:S02]  /*00a0*/  UIADD3 UR4, UPT, UPT, UR5, 0x2, URZ ;  /* 0x0000000205047890 */ /* 0x000fe4000fffe0ff */
[----:B------:R-:W-:Y:S02]  /*00b0*/  UIADD3 UR6, UPT, UPT, UR21, UR6, URZ ;  /* 0x0000000615067290 */ /* 0x000fe4000fffe0ff */
[----:B---3--:R-:W-:Y:S01]  /*00c0*/  UISETP.GE.U32.AND UP0, UPT, UR4, UR7, UPT ;  /* 0x000000070400728c */ /* 0x008fe2000bf06070 */
[----:B-----5:R-:W-:-:S03]  /*00d0*/  IADD3 R0, P0, PT, R2, -UR20, RZ ;  /* 0x8000001402007c10 */ /* 0x020fc6000ff1e0ff */
[----:B------:R-:W-:Y:S01]  /*00e0*/  UISETP.EQ.OR UP0, UPT, UR5, URZ, UP0 ;  /* 0x000000ff0500728c */ /* 0x000fe20008702670 */
[----:B------:R-:W-:Y:S02]  /*00f0*/  IADD3.X R2, PT, PT, R3, ~UR6, RZ, P0, !PT ;  /* 0x8000000603027c10 */ /* 0x000fe400087fe4ff */
[----:B------:R-:W-:-:S04]  /*0100*/  ISETP.LT.U32.AND P0, PT, R0, UR19, PT ;  /* 0x0000001300007c0c */ /* 0x000fc8000bf01070 */
[----:B------:R-:W-:-:S04]  /*0110*/  ISETP.LT.AND.EX P0, PT, R2, UR8, PT, P0 ;  /* 0x0000000802007c0c */ /* 0x000fc8000bf01300 */
[----:B------:R-:W-:Y:S01]  /*0120*/  SEL R0, R0, UR19, P0 ;  /* 0x0000001300007c07 */ /* 0x000fe20008000000 */
[----:B----4-:R-:W-:Y:S08]  /*0130*/  BRA.U UP0, `(.L_x_0) ;  /* 0x0000000100e47547 */ /* 0x010ff0000b800000 */
[----:B------:R-:W1:Y:S01]  /*0140*/  S2R R2, SR_TID.X ;  /* 0x0000000000027919 */ /* 0x000e620000002100 */
[----:B------:R-:W-:Y:S01]  /*0150*/  ELECT P0, URZ, PT ;  /* 0x0000000000ff782f */ /* 0x000fe20003800000 */
[----:B------:R-:W-:Y:S03]  /*0160*/  BSSY.RECONVERGENT B0, `(.L_x_1) ;  /* 0x000002e000007945 */ /* 0x000fe60003800200 */
[----:B-1----:R-:W-:-:S13]  /*0170*/  ISETP.GT.U32.OR P0, PT, R2, 0x1f, !P0 ;  /* 0x0000001f0200780c */ /* 0x002fda0004704470 */
[----:B------:R-:W-:Y:S05]  /*0180*/  @P0 BRA `(.L_x_2) ;  /* 0x0000000000ac0947 */ /* 0x000fea0003800000 */
[----:B------:R-:W1:Y:S01]  /*0190*/  S2UR UR18, SR_CgaCtaId ;  /* 0x00000000001279c3 */ /* 0x000e620000008800 */
[----:B------:R-:W2:Y:S01]  /*01a0*/  LDCU UR15, c[0x0][0x3a0] ;  /* 0x00007400ff0f77ac */ /* 0x000ea20008000800 */
[----:B------:R-:W3:Y:S01]  /*01b0*/  LDCU UR17, c[0x0][0x3b0] ;  /* 0x00007600ff1177ac */ /* 0x000ee20008000800 */
[----:B------:R-:W-:Y:S01]  /*01c0*/  ULEA UR14, UR24, 0xf, 0x9 ;  /* 0x0000000f180e7891 */ /* 0x000fe2000f8e48ff */
[----:B------:R-:W-:Y:S01]  /*01d0*/  UMOV UR7, 0x400 ;  /* 0x0000040000077882 */ /* 0x000fe20000000000 */
[----:B------:R-:W-:Y:S01]  /*01e0*/  UMOV UR10, 0x1 ;  /* 0x00000001000a7882 */ /* 0x000fe20000000000 */
[----:B------:R-:W4:Y:S01]  /*01f0*/  LDCU.64 UR4, c[0x0][0x398] ;  /* 0x00007300ff0477ac */ /* 0x000f220008000a00 */
[----:B------:R-:W-:-:S04]  /*0200*/  UIADD3 UR10, UPT, UPT, -UR10, 0x100000, URZ ;  /* 0x001000000a0a7890 */ /* 0x000fc8000fffe1ff */
[----:B------:R-:W-:Y:S02]  /*0210*/  USHF.L.U32 UR11, UR10, 0xb, URZ ;  /* 0x0000000b0a0b7899 */ /* 0x000fe400080006ff */
[----:B------:R-:W-:Y:S02]  /*0220*/  USHF.L.U32 UR10, UR10, 0x1, URZ ;  /* 0x000000010a0a7899 */ /* 0x000fe400080006ff */
[----:B--2---:R-:W-:Y:S01]  /*0230*/  UIADD3 UR15, UPT, UPT, UR14, UR15, URZ ;  /* 0x0000000f0e0f7290 */ /* 0x004fe2000fffe0ff */
[----:B------:R-:W2:Y:S01]  /*0240*/  LDCU.64 UR12, c[0x0][0x3a8] ;  /* 0x00007500ff0c77ac */ /* 0x000ea20008000a00 */
[----:B---3--:R-:W-:Y:S02]  /*0250*/  UIADD3 UR14, UPT, UPT, UR14, UR17, URZ ;  /* 0x000000110e0e7290 */ /* 0x008fe4000fffe0ff */
[----:B-1----:R-:W-:Y:S02]  /*0260*/  ULEA UR17, UR18, UR7, 0x18 ;  /* 0x0000000712117291 */ /* 0x002fe4000f8ec0ff */
[----:B------:R-:W-:-:S02]  /*0270*/  UIADD3 UR16, UPT, UPT, UR7, 0x80, URZ ;  /* 0x0000008007107890 */ /* 0x000fc4000fffe0ff */
[----:B------:R-:W-:Y:S02]  /*0280*/  USHF.L.U64.HI UR9, UR20, 0x2, UR6 ;  /* 0x0000000214097899 */ /* 0x000fe40008010206 */
[----:B------:R-:W-:Y:S02]  /*0290*/  USHF.L.U32 UR8, UR20, 0x2, URZ ;  /* 0x0000000214087899 */ /* 0x000fe400080006ff */
[----:B------:R-:W-:Y:S02]  /*02a0*/  ULOP3.LUT UR15, UR15, 0xfffffff0, URZ, 0xc0, !UPT ;  /* 0xfffffff00f0f7892 */ /* 0x000fe4000f8ec0ff */
[----:B------:R-:W-:Y:S01]  /*02b0*/  ULOP3.LUT UR14, UR14, 0xfffffff0, URZ, 0xc0, !UPT ;  /* 0xfffffff00e0e7892 */ /* 0x000fe2000f8ec0ff */
[----:B------:R-:W1:Y:S02]  /*02c0*/  FENCE.VIEW.ASYNC.S ;  /* 0x00000000000073c6 */ /* 0x000e640000000000 */
[----:B-1----:R1:W3:Y:S02]  /*02d0*/  SYNCS.EXCH.64 URZ, [UR17], UR10 ;  /* 0x0000000a11ff75b2 */ /* 0x0022e40008000100 */
[----:B------:R-:W-:Y:S01]  /*02e0*/  @!PT LDS RZ, [RZ] ;  /* 0x00000000fffff984 */ /* 0x000fe20000000800 */
[----:B------:R-:W-:Y:S01]  /*02f0*/  @!PT LDS RZ, [RZ] ;  /* 0x00000000fffff984 */ /* 0x000fe20000000800 */
[----:B------:R-:W-:Y:S01]  /*0300*/  @!PT LDS RZ, [RZ] ;  /* 0x00000000fffff984 */ /* 0x000fe20000000800 */
[----:B------:R-:W-:Y:S01]  /*0310*/  @!PT LDS RZ, [RZ] ;  /* 0x00000000fffff984 */ /* 0x000fe20000000800 */
[----:B---3--:R3:W-:Y:S06]  /*0320*/  MEMBAR.ALL.CTA ;  /* 0x0000000000007992 */ /* 0x0087ec0000008000 */
[----:B---3--:R-:W3:Y:S01]  /*0330*/  FENCE.VIEW.ASYNC.S ;  /* 0x00000000000073c6 */ /* 0x008ee20000000000 */
[----:B------:R-:W-:-:S02]  /*0340*/  ULEA UR16, UR18, UR16, 0x18 ;  /* 0x0000001012107291 */ /* 0x000fc4000f8ec0ff */
[----:B----4-:R-:W-:Y:S02]  /*0350*/  UIADD3.64 UR4, UPT, UPT, UR8, UR4, URZ ;  /* 0x0000000408047297 */ /* 0x010fe4000fffe0ff */
[----:B------:R-:W-:Y:S02]  /*0360*/  USHF.R.U32.HI UR7, URZ, 0x4, UR15 ;  /* 0x00000004ff077899 */ /* 0x000fe4000801160f */
[----:B--2---:R-:W-:Y:S02]  /*0370*/  UIADD3.64 UR8, UPT, UPT, UR8, UR12, URZ ;  /* 0x0000000c08087297 */ /* 0x004fe4000fffe0ff */
[----:B------:R-:W-:Y:S02]  /*0380*/  UIADD3 UR15, UPT, UPT, UR15, UR14, URZ ;  /* 0x0000000e0f0f7290 */ /* 0x000fe4000fffe0ff */
[----:B------:R-:W-:Y:S02]  /*0390*/  ULEA UR12, UR24, UR16, 0x9 ;  /* 0x00000010180c7291 */ /* 0x000fe4000f8e48ff */
[----:B------:R-:W-:-:S02]  /*03a0*/  USHF.R.U32.HI UR14, URZ, 0x4, UR14 ;  /* 0x00000004ff0e7899 */ /* 0x000fc4000801160e */
[----:B------:R-:W-:Y:S01]  /*03b0*/  UPRMT UR7, UR7, 0x5410, URZ ;  /* 0x0000541007077896 */ /* 0x000fe200080000ff */
[----:B------:R-:W-:Y:S01]  /*03c0*/  IMAD.U32 R2, RZ, RZ, UR15 ;  /* 0x0000000fff027e24 */ /* 0x000fe2000f8e00ff */
[----:B------:R-:W-:Y:S02]  /*03d0*/  UIADD3 UR12, UPT, UPT, UR12, 0x80, URZ ;  /* 0x000000800c0c7890 */ /* 0x000fe4000fffe0ff */
[----:B------:R-:W-:Y:S01]  /*03e0*/  UPRMT UR14, UR14, 0x5410, URZ ;  /* 0x000054100e0e7896 */ /* 0x000fe200080000ff */
[----:B------:R-:W-:-:S04]  /*03f0*/  UMOV UR13, UR17 ;  /* 0x00000011000d7c82 */ /* 0x000fc80008000000 */
[----:B---3--:R1:W-:Y:S04]  /*0400*/  UBLKCP.S.G [UR16], [UR4], UR7 ;  /* 0x00000010040073ba */ /* 0x0083e80008000207 */
[----:B------:R1:W-:Y:S01]  /*0410*/  UBLKCP.S.G [UR12], [UR8], UR14 ;  /* 0x0000000c080073ba */ /* 0x0003e2000800020e */
[----:B------:R1:W-:Y:S01]  /*0420*/  SYNCS.ARRIVE.TRANS64 RZ, [UR17], R2 ;  /* 0x00000002ffff79a7 */ /* 0x0003e20008000011 */
[----:B------:R-:W-:Y:S01]  /*0430*/  NOP ;  /* 0x0000000000007918 */ /* 0x000fe20000000000 */
.L_x_2:
[----:B-1----:R-:W-:Y:S05]  /*0440*/  BSYNC.RECONVERGENT B0 ;  /* 0x0000000000007941 */ /* 0x002fea0003800200 */
.L_x_1:
[----:B------:R-:W1:Y:S08]  /*0450*/  S2UR UR5, SR_CgaCtaId ;  /* 0x00000000000579c3 */ /* 0x000e700000008800 */
[----:B------:R-:W-:Y:S01]  /*0460*/  BAR.SYNC.DEFER_BLOCKING 0x0 ;  /* 0x0000000000007b1d */ /* 0x000fe20000010000 */
[----:B------:R-:W-:-:S05]  /*0470*/  SHF.L.U32 R2, RZ, 0x1f, RZ ;  /* 0x0000001fff027819 */ /* 0x000fca00000006ff */
[----:B------:R-:W-:Y:S02]  /*0480*/  UMOV UR4, 0x400 ;  /* 0x0000040000047882 */ /* 0x000fe40000000000 */
[----:B-1----:R-:W-:-:S12]  /*0490*/  ULEA UR4, UR5, UR4, 0x18 ;  /* 0x0000000405047291 */ /* 0x002fd8000f8ec0ff */
.L_x_3:
[----:B------:R-:W1:Y:S02]  /*04a0*/  SYNCS.PHASECHK.TRANS64.TRYWAIT P0, [UR4], R2 ;  /* 0x00000002ff0075a7 */ /* 0x000e640008001104 */
[----:B-1----:R-:W-:Y:S05]  /*04b0*/  @!P0 BRA `(.L_x_3) ;  /* 0xfffffffc00f88947 */ /* 0x002fea000383ffff */
[----:B------:R-:W-:Y:S05]  /*04c0*/  BRA `(.L_x_4) ;  /* 0x0000001400407947 */ /* 0x000fea0003800000 */
.L_x_0:
[----:B------:R-:W1:Y:S01]  /*04d0*/  S2R R3, SR_TID.Y ;  /* 0x0000000000037919 */ /* 0x000e620000002200 */
[----:B------:R-:W2:Y:S01]  /*04e0*/  LDCU UR9, c[0x0][0x360] ;  /* 0x00006c00ff0977ac */ /* 0x000ea20008000800 */
[----:B------:R-:W-:Y:S01]  /*04f0*/  IMAD.SHL.U32 R4, R0, 0x4, RZ ;  /* 0x0000000400047824 */ /* 0x000fe200078e00ff */
[----:B------:R-:W-:Y:S01]  /*0500*/  BSSY.RECONVERGENT B0, `(.L_x_5) ;  /* 0x00000aa000007945 */ /* 0x000fe20003800200 */
[----:B------:R-:W1:Y:S01]  /*0510*/  S2R R6, SR_TID.Z ;  /* 0x0000000000067919 */ /* 0x000e620000002300 */
[----:B------:R-:W2:Y:S01]  /*0520*/  LDCU UR10, c[0x0][0x364] ;  /* 0x00006c80ff0a77ac */ /* 0x000ea20008000800 */
[----:B------:R-:W3:Y:S01]  /*0530*/  LDC R2, c[0x0][0x368] ;  /* 0x0000da00ff027b82 */ /* 0x000ee20000000800 */
[----:B------:R-:W-:Y:S01]  /*0540*/  SHF.R.S32.HI R5, RZ, 0x1f, R4 ;  /* 0x0000001fff057819 */ /* 0x000fe20000011404 */
[----:B------:R-:W4:Y:S03]  /*0550*/  S2R R8, SR_TID.X ;  /* 0x0000000000087919 */ /* 0x000f260000002100 */
[----:B------:R-:W-:-:S02]  /*0560*/  SHF.R.U64 R4, R4, 0x2, R5 ;  /* 0x0000000204047819 */ /* 0x000fc40000001205 */
[----:B------:R-:W-:Y:S01]  /*0570*/  SHF.R.U32.HI R5, RZ, 0x2, R5 ;  /* 0x00000002ff057819 */ /* 0x000fe20000011605 */
[----:B--2---:R-:W-:Y:S02]  /*0580*/  UIMAD UR4, UR9, UR10, URZ ;  /* 0x0000000a090472a4 */ /* 0x004fe4000f8e02ff */
[----:B-1----:R-:W-:Y:S02]  /*0590*/  IMAD R3, R6, UR10, R3 ;  /* 0x0000000a06037c24 */ /* 0x002fe4000f8e0203 */
[----:B------:R-:W-:Y:S02]  /*05a0*/  IMAD.MOV.U32 R6, RZ, RZ, RZ ;  /* 0x000000ffff067224 */ /* 0x000fe400078e00ff */
[----:B----4-:R-:W-:Y:S02]  /*05b0*/  IMAD R3, R3, UR9, R8 ;  /* 0x0000000903037c24 */ /* 0x010fe4000f8e0208 */
[----:B---3--:R-:W-:Y:S01]  /*05c0*/  IMAD R8, R2, UR4, RZ ;  /* 0x0000000402087c24 */ /* 0x008fe2000f8e02ff */
[----:B------:R-:W-:-:S02]  /*05d0*/  UMOV UR4, URZ ;  /* 0x000000ff00047c82 */ /* 0x000fc40008000000 */
[----:B------:R-:W-:-:S04]  /*05e0*/  ISETP.GT.U32.AND P0, PT, R4, R3, PT ;  /* 0x000000030400720c */ /* 0x000fc80003f04070 */
[----:B------:R-:W-:-:S13]  /*05f0*/  ISETP.GT.U32.AND.EX P0, PT, R5, RZ, PT, P0 ;  /* 0x000000ff0500720c */ /* 0x000fda0003f04100 */
[----:B------:R-:W-:Y:S05]  /*0600*/  @!P0 BRA `(.L_x_6) ;  /* 0x0000000800648947 */ /* 0x000fea0003800000 */
[----:B------:R-:W-:Y:S01]  /*0610*/  IMAD.IADD R9, R8, 0x1, R3 ;  /* 0x0000000108097824 */ /* 0x000fe200078e0203 */
[----:B------:R-:W-:Y:S01]  /*0620*/  BSSY.RECONVERGENT B1, `(.L_x_7) ;  /* 0x0000024000017945 */ /* 0x000fe20003800200 */
[----:B------:R-:W-:-:S03]  /*0630*/  IMAD.MOV.U32 R12, RZ, RZ, -0x1 ;  /* 0xffffffffff0c7424 */ /* 0x000fc600078e00ff */
[CC--:B------:R-:W-:Y:S02]  /*0640*/  ISETP.GT.U32.AND P1, PT, R4.reuse, R9.reuse, PT ;  /* 0x000000090400720c */ /* 0x0c0fe40003f24070 */
[CC--:B------:R-:W-:Y:S02]  /*0650*/  ISETP.GT.U32.AND P0, PT, R4.reuse, R9.reuse, PT ;  /* 0x000000090400720c */ /* 0x0c0fe40003f04070 */
[C---:B------:R-:W-:Y:S02]  /*0660*/  ISETP.GT.U32.AND.EX P1, PT, R5.reuse, RZ, PT, P1 ;  /* 0x000000ff0500720c */ /* 0x040fe40003f24110 */
[----:B------:R-:W-:Y:S02]  /*0670*/  ISETP.GT.U32.AND.EX P0, PT, R5, RZ, PT, P0 ;  /* 0x000000ff0500720c */ /* 0x000fe40003f04100 */
[----:B------:R-:W-:Y:S02]  /*0680*/  SEL R10, R4, R9, P1 ;  /* 0x00000009040a7207 */ /* 0x000fe40000800000 */
[----:B------:R-:W-:-:S02]  /*0690*/  SEL R7, RZ, 0x1, !P0 ;  /* 0x00000001ff077807 */ /* 0x000fc40004000000 */
[----:B------:R-:W-:Y:S02]  /*06a0*/  SEL R11, R5, RZ, P1 ;  /* 0x000000ff050b7207 */ /* 0x000fe40000800000 */
[----:B------:R-:W-:-:S04]  /*06b0*/  IADD3 R14, P0, P1, R10, -R7, -R9 ;  /* 0x800000070a0e7210 */ /* 0x000fc8000791e809 */
[----:B------:R-:W-:-:S04]  /*06c0*/  IADD3.X R15, PT, PT, R11, -0x1, R12, P0, P1 ;  /* 0xffffffff0b0f7810 */ /* 0x000fc800007e240c */
[----:B------:R-:W-:-:S13]  /*06d0*/  ISETP.NE.U32.AND P0, PT, R15, RZ, PT ;  /* 0x000000ff0f00720c */ /* 0x000fda0003f05070 */
[----:B------:R-:W-:Y:S05]  /*06e0*/  @P0 BRA `(.L_x_8) ;  /* 0x0000000000500947 */ /* 0x000fea0003800000 */
[----:B------:R-:W1:Y:S01]  /*06f0*/  I2F.U32.RP R9, R8 ;  /* 0x0000000800097306 */ /* 0x000e620000209000 */
[----:B------:R-:W-:Y:S01]  /*0700*/  IMAD.MOV R13, RZ, RZ, -R8 ;  /* 0x000000ffff0d7224 */ /* 0x000fe200078e0a08 */
[----:B------:R-:W-:-:S06]  /*0710*/  ISETP.NE.U32.AND P2, PT, R8, RZ, PT ;  /* 0x000000ff0800720c */ /* 0x000fcc0003f45070 */
[----:B-1----:R-:W1:Y:S02]  /*0720*/  MUFU.RCP R9, R9 ;  /* 0x0000000900097308 */ /* 0x002e640000001000 */
[----:B-1----:R-:W-:-:S06]  /*0730*/  VIADD R10, R9, 0xffffffe ;  /* 0x0ffffffe090a7836 */ /* 0x002fcc0000000000 */
[----:B------:R1:W2:Y:S02]  /*0740*/  F2I.FTZ.U32.TRUNC.NTZ R11, R10 ;  /* 0x0000000a000b7305 */ /* 0x0002a4000021f000 */
[----:B-1----:R-:W-:Y:S02]  /*0750*/  IMAD.MOV.U32 R10, RZ, RZ, RZ ;  /* 0x000000ffff0a7224 */ /* 0x002fe400078e00ff */
[----:B--2---:R-:W-:-:S04]  /*0760*/  IMAD R13, R13, R11, RZ ;  /* 0x0000000b0d0d7224 */ /* 0x004fc800078e02ff */
[----:B------:R-:W-:-:S06]  /*0770*/  IMAD.HI.U32 R11, R11, R13, R10 ;  /* 0x0000000d0b0b7227 */ /* 0x000fcc00078e000a */
[----:B------:R-:W-:-:S04]  /*0780*/  IMAD.HI.U32 R10, R11, R14, RZ ;  /* 0x0000000e0b0a7227 */ /* 0x000fc800078e00ff */
[----:B------:R-:W-:-:S04]  /*0790*/  IMAD.MOV R11, RZ, RZ, -R10 ;  /* 0x000000ffff0b7224 */ /* 0x000fc800078e0a0a */
[----:B------:R-:W-:-:S05]  /*07a0*/  IMAD R11, R8, R11, R14 ;  /* 0x0000000b080b7224 */ /* 0x000fca00078e020e */
[----:B------:R-:W-:-:S13]  /*07b0*/  ISETP.GE.U32.AND P0, PT, R11, R8, PT ;  /* 0x000000080b00720c */ /* 0x000fda0003f06070 */
[----:B------:R-:W-:Y:S02]  /*07c0*/  @P0 IMAD.IADD R11, R11, 0x1, -R8 ;  /* 0x000000010b0b0824 */ /* 0x000fe400078e0a08 */
[----:B------:R-:W-:-:S03]  /*07d0*/  @P0 VIADD R10, R10, 0x1 ;  /* 0x000000010a0a0836 */ /* 0x000fc60000000000 */
[----:B------:R-:W-:Y:S01]  /*07e0*/  ISETP.GE.U32.AND P1, PT, R11, R8, PT ;  /* 0x000000080b00720c */ /* 0x000fe20003f26070 */
[----:B------:R-:W-:-:S12]  /*07f0*/  IMAD.MOV.U32 R11, RZ, RZ, RZ ;  /* 0x000000ffff0b7224 */ /* 0x000fd800078e00ff */
[----:B------:R-:W-:Y:S02]  /*0800*/  @P1 IADD3 R10, PT, PT, R10, 0x1, RZ ;  /* 0x000000010a0a1810 */ /* 0x000fe40007ffe0ff */
[----:B------:R-:W-:Y:S01]  /*0810*/  @!P2 LOP3.LUT R10, RZ, R8, RZ, 0x33, !PT ;  /* 0x00000008ff0aa212 */ /* 0x000fe200078e33ff */
[----:B------:R-:W-:Y:S06]  /*0820*/  BRA `(.L_x_9) ;  /* 0x00000000000c7947 */ /* 0x000fec0003800000 */
.L_x_8:
[----:B------:R-:W-:Y:S01]  /*0830*/  IMAD.MOV.U32 R9, RZ, RZ, R14 ;  /* 0x000000ffff097224 */ /* 0x000fe200078e000e */
[----:B------:R-:W-:-:S07]  /*0840*/  MOV R14, 0x860 ;  /* 0x00000860000e7802 */ /* 0x000fce0000000f00 */
[----:B------:R-:W-:Y:S05]  /*0850*/  CALL.REL.NOINC `($__internal_0_$__cuda_sm20_div_u64) ;  /* 0x0000001400707944 */ /* 0x000fea0003c00000 */
.L_x_9:
[----:B------:R-:W-:Y:S05]  /*0860*/  BSYNC.RECONVERGENT B1 ;  /* 0x0000000000017941 */ /* 0x000fea0003800200 */
.L_x_7:
[----:B------:R-:W-:Y:S01]  /*0870*/  IADD3 R9, P0, PT, R10, R7, RZ ;  /* 0x000000070a097210 */ /* 0x000fe20007f1e0ff */
[----:B------:R-:W1:Y:S01]  /*0880*/  LDC R13, c[0x0][0x3a0] ;  /* 0x0000e800ff0d7b82 */ /* 0x000e620000000800 */
[----:B------:R-:W-:Y:S01]  /*0890*/  BSSY.RECONVERGENT B1, `(.L_x_10) ;  /* 0x0000033000017945 */ /* 0x000fe20003800200 */
[----:B------:R-:W-:Y:S01]  /*08a0*/  IMAD.MOV.U32 R29, RZ, RZ, R3 ;  /* 0x000000ffff1d7224 */ /* 0x000fe200078e0003 */
[C---:B------:R-:W-:Y:S01]  /*08b0*/  LOP3.LUT R7, R9.reuse, 0x3, RZ, 0xc0, !PT ;  /* 0x0000000309077812 */ /* 0x040fe200078ec0ff */
[----:B------:R-:W-:Y:S01]  /*08c0*/  IMAD.X R10, RZ, RZ, R11, P0 ;  /* 0x000000ffff0a7224 */ /* 0x000fe200000e060b */
[----:B------:R-:W-:Y:S02]  /*08d0*/  ISETP.GE.U32.AND P0, PT, R9, 0x3, PT ;  /* 0x000000030900780c */ /* 0x000fe40003f06070 */
[----:B------:R-:W-:Y:S02]  /*08e0*/  ISETP.NE.U32.AND P1, PT, R7, 0x3, PT ;  /* 0x000000030700780c */ /* 0x000fe40003f25070 */
[----:B------:R-:W-:Y:S01]  /*08f0*/  ISETP.GE.U32.AND.EX P0, PT, R10, RZ, PT, P0 ;  /* 0x000000ff0a00720c */ /* 0x000fe20003f06100 */
[----:B------:R-:W-:Y:S01]  /*0900*/  IMAD.MOV.U32 R10, RZ, RZ, R6 ;  /* 0x000000ffff0a7224 */ /* 0x000fe200078e0006 */
[----:B------:R-:W-:-:S02]  /*0910*/  ISETP.NE.AND.EX P1, PT, RZ, RZ, PT, P1 ;  /* 0x000000ffff00720c */ /* 0x000fc40003f25310 */
[----:B-1----:R-:W-:-:S11]  /*0920*/  SHF.R.S32.HI R11, RZ, 0x1f, R13 ;  /* 0x0000001fff0b7819 */ /* 0x002fd6000001140d */
[----:B------:R-:W-:Y:S05]  /*0930*/  @!P1 BRA `(.L_x_11) ;  /* 0x0000000000a09947 */ /* 0x000fea0003800000 */
[----:B------:R-:W1:Y:S01]  /*0940*/  S2UR UR7, SR_CgaCtaId ;  /* 0x00000000000779c3 */ /* 0x000e620000008800 */
[----:B------:R-:W2:Y:S01]  /*0950*/  LDCU.64 UR12, c[0x0][0x398] ;  /* 0x00007300ff0c77ac */ /* 0x000ea20008000a00 */
[C---:B------:R-:W-:Y:S01]  /*0960*/  IMAD.SHL.U32 R7, R3.reuse, 0x4, RZ ;  /* 0x0000000403077824 */ /* 0x040fe200078e00ff */
[----:B------:R-:W-:Y:S01]  /*0970*/  MOV R29, R3 ;  /* 0x00000003001d7202 */ /* 0x000fe20000000f00 */
[----:B------:R-:W-:Y:S01]  /*0980*/  IMAD.U32 R14, RZ, RZ, UR20 ;  /* 0x00000014ff0e7e24 */ /* 0x000fe2000f8e00ff */
[----:B------:R-:W-:Y:S01]  /*0990*/  UMOV UR5, 0x400 ;  /* 0x0000040000057882 */ /* 0x000fe20000000000 */
[----:B------:R-:W-:Y:S01]  /*09a0*/  IMAD.U32 R15, RZ, RZ, UR21 ;  /* 0x00000015ff0f7e24 */ /* 0x000fe2000f8e00ff */
[----:B------:R-:W-:Y:S01]  /*09b0*/  SHF.L.U64.HI R15, R3, 0x2, R6 ;  /* 0x00000002030f7819 */ /* 0x000fe20000010206 */
[----:B------:R-:W-:Y:S01]  /*09c0*/  IMAD.U32 R12, RZ, RZ, UR6 ;  /* 0x00000006ff0c7e24 */ /* 0x000fe2000f8e00ff */
[----:B------:R-:W-:Y:S01]  /*09d0*/  LEA R10, P1, R14, R7, 0x2 ;  /* 0x000000070e0a7211 */ /* 0x000fe200078210ff */
[----:B------:R-:W-:Y:S01]  /*09e0*/  VIADD R9, R9, 0x1 ;  /* 0x0000000109097836 */ /* 0x000fe20000000000 */
[----:B------:R-:W-:Y:S01]  /*09f0*/  UIADD3 UR5, UPT, UPT, UR5, 0x80, URZ ;  /* 0x0000008005057890 */ /* 0x000fe2000fffe0ff */
[----:B------:R-:W-:Y:S01]  /*0a00*/  IMAD R7, R2, UR10, RZ ;  /* 0x0000000a02077c24 */ /* 0x000fe2000f8e02ff */
[----:B------:R-:W-:-:S02]  /*0a10*/  LEA.HI.X R14, R14, R15, R12, 0x2, P1 ;  /* 0x0000000f0e0e7211 */ /* 0x000fc400008f140c */
[----:B------:R-:W-:Y:S01]  /*0a20*/  LOP3.LUT R9, R9, 0x3, RZ, 0xc0, !PT ;  /* 0x0000000309097812 */ /* 0x000fe200078ec0ff */
[----:B------:R-:W-:Y:S01]  /*0a30*/  IMAD R7, R7, UR9, RZ ;  /* 0x0000000907077c24 */ /* 0x000fe2000f8e02ff */
[----:B--2---:R-:W-:Y:S01]  /*0a40*/  IADD3 R17, P1, P2, R10, UR12, R13 ;  /* 0x0000000c0a117c10 */ /* 0x004fe2000fa3e00d */
[----:B------:R-:W-:-:S03]  /*0a50*/  IMAD.MOV.U32 R10, RZ, RZ, R6 ;  /* 0x000000ffff0a7224 */ /* 0x000fc600078e0006 */
[----:B------:R-:W-:Y:S01]  /*0a60*/  IADD3.X R18, PT, PT, R14, UR13, R11, P1, P2 ;  /* 0x0000000d0e127c10 */ /* 0x000fe20008fe440b */
[----:B-1----:R-:W-:Y:S01]  /*0a70*/  ULEA UR5, UR7, UR5, 0x18 ;  /* 0x0000000507057291 */ /* 0x002fe2000f8ec0ff */
[----:B------:R-:W-:-:S05]  /*0a80*/  IADD3 R9, P1, PT, RZ, -R9, RZ ;  /* 0x80000009ff097210 */ /* 0x000fca0007f3e0ff */
[----:B------:R-:W-:Y:S02]  /*0a90*/  VIADD R12, R13, UR5 ;  /* 0x000000050d0c7c36 */ /* 0x000fe40008000000 */
[----:B------:R-:W-:Y:S02]  /*0aa0*/  IMAD.X R16, RZ, RZ, -0x1, P1 ;  /* 0xffffffffff107424 */ /* 0x000fe400008e06ff */
[----:B------:R-:W-:-:S07]  /*0ab0*/  IMAD R12, R3, 0x4, R12 ;  /* 0x00000004030c7824 */ /* 0x000fce00078e020c */
.L_x_12:
[----:B------:R-:W-:Y:S01]  /*0ac0*/  IADD3 R9, P1, PT, R9, 0x1, RZ ;  /* 0x0000000109097810 */ /* 0x000fe20007f3e0ff */
[----:B------:R-:W-:Y:S01]  /*0ad0*/  IMAD.MOV.U32 R14, RZ, RZ, R17 ;  /* 0x000000ffff0e7224 */ /* 0x000fe200078e0011 */
[C---:B------:R-:W-:Y:S01]  /*0ae0*/  IADD3 R29, P2, PT, R8.reuse, R29, RZ ;  /* 0x0000001d081d7210 */ /* 0x040fe20007f5e0ff */
[----:B------:R-:W-:Y:S01]  /*0af0*/  IMAD.MOV.U32 R15, RZ, RZ, R18 ;  /* 0x000000ffff0f7224 */ /* 0x000fe200078e0012 */
[C---:B------:R-:W-:Y:S01]  /*0b00*/  LEA R17, P3, R8.reuse, R17, 0x2 ;  /* 0x0000001108117211 */ /* 0x040fe200078610ff */
[----:B------:R-:W-:Y:S01]  /*0b10*/  IMAD.X R16, RZ, RZ, R16, P1 ;  /* 0x000000ffff107224 */ /* 0x000fe200008e0610 */
[----:B------:R-:W-:Y:S01]  /*0b20*/  ISETP.NE.U32.AND P1, PT, R9, RZ, PT ;  /* 0x000000ff0900720c */ /* 0x000fe20003f25070 */
[----:B------:R-:W-:Y:S01]  /*0b30*/  IMAD.X R10, RZ, RZ, R10, P2 ;  /* 0x000000ffff0a7224 */ /* 0x000fe200010e060a */
[----:B------:R-:W-:Y:S01]  /*0b40*/  @!PT LDS RZ, [RZ] ;  /* 0x00000000fffff984 */ /* 0x000fe20000000800 */
[----:B------:R-:W-:Y:S01]  /*0b50*/  @!PT LDS RZ, [RZ] ;  /* 0x00000000fffff984 */ /* 0x000fe20000000800 */
[----:B------:R-:W-:Y:S01]  /*0b60*/  @!PT LDS RZ, [RZ] ;  /* 0x00000000fffff984 */ /* 0x000fe20000000800 */
[----:B------:R1:W-:Y:S01]  /*0b70*/  LDGSTS.E [R12], desc[UR22][R14.64] ;  /* 0x000000000e0c7fae */ /* 0x0003e2000b9a1016 */
[----:B------:R-:W-:Y:S02]  /*0b80*/  LEA.HI.X R18, R8, R18, RZ, 0x2, P3 ;  /* 0x0000001208127211 */ /* 0x000fe400018f14ff */
[----:B------:R-:W-:Y:S01]  /*0b90*/  ISETP.NE.AND.EX P1, PT, R16, RZ, PT, P1 ;  /* 0x000000ff1000720c */ /* 0x000fe20003f25310 */
[----:B-1----:R-:W-:-:S12]  /*0ba0*/  IMAD R12, R7, 0x4, R12 ;  /* 0x00000004070c7824 */ /* 0x002fd800078e020c */
[----:B------:R-:W-:Y:S05]  /*0bb0*/  @P1 BRA `(.L_x_12) ;  /* 0xfffffffc00c01947 */ /* 0x000fea000383ffff */
.L_x_11:
[----:B------:R-:W-:Y:S05]  /*0bc0*/  BSYNC.RECONVERGENT B1 ;  /* 0x0000000000017941 */ /* 0x000fea0003800200 */
.L_x_10:
[----:B------:R-:W-:Y:S05]  /*0bd0*/  @!P0 BRA `(.L_x_6) ;  /* 0x0000000000f08947 */ /* 0x000fea0003800000 */
[----:B------:R-:W1:Y:S01]  /*0be0*/  S2UR UR8, SR_CgaCtaId ;  /* 0x00000000000879c3 */ /* 0x000e620000008800 */
[----:B------:R-:W2:Y:S01]  /*0bf0*/  LDCU.64 UR12, c[0x0][0x398] ;  /* 0x00007300ff0c77ac */ /* 0x000ea20008000a00 */
[C---:B------:R-:W-:Y:S01]  /*0c00*/  IMAD.SHL.U32 R9, R29.reuse, 0x4, RZ ;  /* 0x000000041d097824 */ /* 0x040fe200078e00ff */
[----:B------:R-:W-:Y:S01]  /*0c10*/  MOV R14, UR20 ;  /* 0x00000014000e7c02 */ /* 0x000fe20008000f00 */
[----:B------:R-:W-:Y:S01]  /*0c20*/  IMAD.U32 R15, RZ, RZ, UR21 ;  /* 0x00000015ff0f7e24 */ /* 0x000fe2000f8e00ff */
[C---:B------:R-:W-:Y:S01]  /*0c30*/  SHF.L.U64.HI R15, R29.reuse, 0x2, R10 ;  /* 0x000000021d0f7819 */ /* 0x040fe2000001020a */
[----:B------:R-:W-:Y:S01]  /*0c40*/  IMAD.U32 R12, RZ, RZ, UR6 ;  /* 0x00000006ff0c7e24 */ /* 0x000fe2000f8e00ff */
[----:B------:R-:W-:Y:S01]  /*0c50*/  LEA R9, P0, R14, R9, 0x2 ;  /* 0x000000090e097211 */ /* 0x000fe200078010ff */
[----:B------:R-:W-:Y:S01]  /*0c60*/  UMOV UR7, 0x400 ;  /* 0x0000040000077882 */ /* 0x000fe20000000000 */
[----:B------:R-:W-:Y:S01]  /*0c70*/  IMAD.SHL.U32 R18, R8, 0x4, RZ ;  /* 0x0000000408127824 */ /* 0x000fe200078e00ff */
[----:B------:R-:W-:Y:S01]  /*0c80*/  UIADD3 UR7, UPT, UPT, UR7, 0x80, URZ ;  /* 0x0000008007077890 */ /* 0x000fe2000fffe0ff */
[----:B------:R-:W-:Y:S01]  /*0c90*/  LEA.HI.X R12, R14, R15, R12, 0x2, P0 ;  /* 0x0000000f0e0c7211 */ /* 0x000fe200000f140c */
[----:B------:R-:W-:Y:S01]  /*0ca0*/  IMAD R24, R2, UR10, RZ ;  /* 0x0000000a02187c24 */ /* 0x000fe2000f8e02ff */
[----:B------:R-:W-:Y:S01]  /*0cb0*/  IADD3 R14, P0, PT, R29, UR20, RZ ;  /* 0x000000141d0e7c10 */ /* 0x000fe2000ff1e0ff */
[----:B------:R-:W-:Y:S01]  /*0cc0*/  UMOV UR5, URZ ;  /* 0x000000ff00057c82 */ /* 0x000fe20008000000 */
[----:B------:R-:W-:Y:S01]  /*0cd0*/  SHF.R.U32.HI R19, RZ, 0x1e, R8 ;  /* 0x0000001eff137819 */ /* 0x000fe20000011608 */
[----:B------:R-:W-:Y:S01]  /*0ce0*/  IMAD R24, R24, UR9, RZ ;  /* 0x0000000918187c24 */ /* 0x000fe2000f8e02ff */
[----:B------:R-:W-:-:S02]  /*0cf0*/  IADD3.X R15, PT, PT, R10, UR6, RZ, P0, !PT ;  /* 0x000000060a0f7c10 */ /* 0x000fc400087fe4ff */
[----:B--2---:R-:W-:Y:S02]  /*0d00*/  IADD3 R7, P1, PT, R13, UR12, RZ ;  /* 0x0000000c0d077c10 */ /* 0x004fe4000ff3e0ff */
[C---:B------:R-:W-:Y:S01]  /*0d10*/  SHF.L.U64.HI R15, R14.reuse, 0x2, R15 ;  /* 0x000000020e0f7819 */ /* 0x040fe2000001020f */
[----:B------:R-:W-:Y:S01]  /*0d20*/  IMAD.SHL.U32 R14, R14, 0x4, RZ ;  /* 0x000000040e0e7824 */ /* 0x000fe200078e00ff */
[----:B------:R-:W-:Y:S01]  /*0d30*/  IADD3.X R11, PT, PT, R11, UR13, RZ, P1, !PT ;  /* 0x0000000d0b0b7c10 */ /* 0x000fe20008ffe4ff */
[----:B-1----:R-:W-:Y:S01]  /*0d40*/  ULEA UR7, UR8, UR7, 0x18 ;  /* 0x0000000708077291 */ /* 0x002fe2000f8ec0ff */
[-C--:B------:R-:W-:Y:S01]  /*0d50*/  IADD3 R22, P1, PT, R18, R9.reuse, RZ ;  /* 0x0000000912167210 */ /* 0x080fe20007f3e0ff */
[C---:B------:R-:W-:Y:S01]  /*0d60*/  IMAD.WIDE.U32 R14, R8.reuse, 0xc, R14 ;  /* 0x0000000c080e7825 */ /* 0x040fe200078e000e */
[----:B------:R-:W-:-:S03]  /*0d70*/  LEA R20, P0, R8, R9, 0x3 ;  /* 0x0000000908147211 */ /* 0x000fc600078018ff */
[----:B------:R-:W-:Y:S01]  /*0d80*/  VIADD R16, R13, UR7 ;  /* 0x000000070d107c36 */ /* 0x000fe20008000000 */
[----:B------:R-:W-:Y:S01]  /*0d90*/  LEA.HI.X R26, R8, R12, RZ, 0x3, P0 ;  /* 0x0000000c081a7211 */ /* 0x000fe200000f1cff */
[----:B------:R-:W-:Y:S02]  /*0da0*/  IMAD.X R28, R19, 0x1, R12, P1 ;  /* 0x00000001131c7824 */ /* 0x000fe400008e060c */
[----:B------:R-:W-:Y:S02]  /*0db0*/  IMAD R13, R29, 0x4, R16 ;  /* 0x000000041d0d7824 */ /* 0x000fe400078e0210 */
[----:B------:R-:W-:Y:S02]  /*0dc0*/  VIADD R23, R15, UR5 ;  /* 0x000000050f177c36 */ /* 0x000fe40008000000 */
[C-C-:B------:R-:W-:Y:S02]  /*0dd0*/  IMAD R21, R24.reuse, 0x4, R13.reuse ;  /* 0x0000000418157824 */ /* 0x140fe400078e020d */
[----:B------:R-:W-:-:S02]  /*0de0*/  IMAD R25, R24, 0x8, R13 ;  /* 0x0000000818197824 */ /* 0x000fc400078e020d */
[----:B------:R-:W-:-:S07]  /*0df0*/  IMAD R27, R24, 0xc, R13 ;  /* 0x0000000c181b7824 */ /* 0x000fce00078e020d */
.L_x_13:
[----:B------:R-:W-:-:S04]  /*0e00*/  IADD3 R16, P0, PT, R7, R9, RZ ;  /* 0x0000000907107210 */ /* 0x000fc80007f1e0ff */
[----:B------:R-:W-:-:S05]  /*0e10*/  IADD3.X R17, PT, PT, R11, R12, RZ, P0, !PT ;  /* 0x0000000c0b117210 */ /* 0x000fca00007fe4ff */
[----:B------:R-:W-:Y:S01]  /*0e20*/  @!PT LDS RZ, [RZ] ;  /* 0x00000000fffff984 */ /* 0x000fe20000000800 */
[----:B------:R-:W-:Y:S01]  /*0e30*/  @!PT LDS RZ, [RZ] ;  /* 0x00000000fffff984 */ /* 0x000fe20000000800 */
[----:B------:R-:W-:Y:S01]  /*0e40*/  @!PT LDS RZ, [RZ] ;  /* 0x00000000fffff984 */ /* 0x000fe20000000800 */
[----:B------:R1:W-:Y:S02]  /*0e50*/  LDGSTS.E [R13], desc[UR22][R16.64] ;  /* 0x00000000100d7fae */ /* 0x0003e4000b9a1016 */
[----:B-1----:R-:W-:Y:S01]  /*0e60*/  IADD3 R16, P0, PT, R7, R22, RZ ;  /* 0x0000001607107210 */ /* 0x002fe20007f1e0ff */
[----:B------:R-:W-:-:S04]  /*0e70*/  IMAD R13, R24, 0x10, R13 ;  /* 0x00000010180d7824 */ /* 0x000fc800078e020d */
[----:B------:R-:W-:-:S05]  /*0e80*/  IMAD.X R17, R11, 0x1, R28, P0 ;  /* 0x000000010b117824 */ /* 0x000fca00000e061c */
[----:B------:R1:W-:Y:S02]  /*0e90*/  LDGSTS.E [R21], desc[UR22][R16.64] ;  /* 0x0000000010157fae */ /* 0x0003e4000b9a1016 */
[----:B-1----:R-:W-:Y:S01]  /*0ea0*/  IADD3 R16, P0, PT, R7, R20, RZ ;  /* 0x0000001407107210 */ /* 0x002fe20007f1e0ff */
[----:B------:R-:W-:-:S04]  /*0eb0*/  IMAD R21, R24, 0x10, R21 ;  /* 0x0000001018157824 */ /* 0x000fc800078e0215 */
[----:B------:R-:W-:-:S05]  /*0ec0*/  IMAD.X R17, R11, 0x1, R26, P0 ;  /* 0x000000010b117824 */ /* 0x000fca00000e061a */
[----:B------:R1:W-:Y:S02]  /*0ed0*/  LDGSTS.E [R25], desc[UR22][R16.64] ;  /* 0x0000000010197fae */ /* 0x0003e4000b9a1016 */
[----:B-1----:R-:W-:Y:S01]  /*0ee0*/  IADD3 R16, P0, PT, R7, R14, RZ ;  /* 0x0000000e07107210 */ /* 0x002fe20007f1e0ff */
[----:B------:R-:W-:Y:S01]  /*0ef0*/  IMAD R25, R24, 0x10, R25 ;  /* 0x0000001018197824 */ /* 0x000fe200078e0219 */
[----:B------:R-:W-:-:S03]  /*0f00*/  LEA R7, P1, R8, R7, 0x4 ;  /* 0x0000000708077211 */ /* 0x000fc600078220ff */
[----:B------:R-:W-:Y:S01]  /*0f10*/  IMAD.X R17, R11, 0x1, R23, P0 ;  /* 0x000000010b117824 */ /* 0x000fe200000e0617 */
[----:B------:R-:W-:Y:S02]  /*0f20*/  IADD3 R29, P0, PT, R18, R29, RZ ;  /* 0x0000001d121d7210 */ /* 0x000fe40007f1e0ff */
[----:B------:R-:W-:Y:S02]  /*0f30*/  LEA.HI.X R11, R8, R11, RZ, 0x4, P1 ;  /* 0x0000000b080b7211 */ /* 0x000fe400008f24ff */
[----:B------:R1:W-:Y:S01]  /*0f40*/  LDGSTS.E [R27], desc[UR22][R16.64] ;  /* 0x00000000101b7fae */ /* 0x0003e2000b9a1016 */
[----:B------:R-:W-:Y:S01]  /*0f50*/  IMAD.X R10, R19, 0x1, R10, P0 ;  /* 0x00000001130a7824 */ /* 0x000fe200000e060a */
[----:B------:R-:W-:-:S04]  /*0f60*/  ISETP.GE.U32.AND P0, PT, R29, R4, PT ;  /* 0x000000041d00720c */ /* 0x000fc80003f06070 */
[----:B------:R-:W-:Y:S01]  /*0f70*/  ISETP.GE.U32.AND.EX P0, PT, R10, R5, PT, P0 ;  /* 0x000000050a00720c */ /* 0x000fe20003f06100 */
[----:B-1----:R-:W-:-:S12]  /*0f80*/  IMAD R27, R24, 0x10, R27 ;  /* 0x00000010181b7824 */ /* 0x002fd800078e021b */
[----:B------:R-:W-:Y:S05]  /*0f90*/  @!P0 BRA `(.L_x_13) ;  /* 0xfffffffc00988947 */ /* 0x000fea000383ffff */
.L_x_6:
[----:B------:R-:W-:Y:S05]  /*0fa0*/  BSYNC.RECONVERGENT B0 ;  /* 0x0000000000007941 */ /* 0x000fea0003800200 */
.L_x_5:
[----:B------:R-:W-:Y:S01]  /*0fb0*/  ISETP.GT.U32.AND P0, PT, R4, R3, PT ;  /* 0x000000030400720c */ /* 0x000fe20003f04070 */
[----:B------:R-:W0:Y:S01]  /*0fc0*/  LDGDEPBAR ;  /* 0x00000000000079af */ /* 0x000e220000000000 */
[----:B------:R-:W-:Y:S02]  /*0fd0*/  BSSY.RECONVERGENT B0, `(.L_x_14) ;  /* 0x000009c000007945 */ /* 0x000fe40003800200 */
[----:B------:R-:W-:-:S13]  /*0fe0*/  ISETP.GT.U32.AND.EX P0, PT, R5, R6, PT, P0 ;  /* 0x000000060500720c */ /* 0x000fda0003f04100 */
        /* <DEDUP_REMOVED lines=17> */
[----:B------:R-:W-:Y:S01]  /*1100*/  ISETP.NE.U32.AND P2, PT, R8, RZ, PT ;  /* 0x000000ff0800720c */ /* 0x000fe20003f45070 */
[----:B------:R-:W-:-:S05]  /*1110*/  IMAD.MOV.U32 R10, RZ, RZ, RZ ;  /* 0x000000ffff0a7224 */ /* 0x000fca00078e00ff */
[----:B-1----:R-:W1:Y:S02]  /*1120*/  MUFU.RCP R13, R13 ;  /* 0x0000000d000d7308 */ /* 0x002e640000001000 */
[----:B-1----:R-:W-:-:S06]  /*1130*/  IADD3 R11, PT, PT, R13, 0xffffffe, RZ ;  /* 0x0ffffffe0d0b7810 */ /* 0x002fcc0007ffe0ff */
[----:B------:R-:W1:Y:S02]  /*1140*/  F2I.FTZ.U32.TRUNC.NTZ R11, R11 ;  /* 0x0000000b000b7305 */ /* 0x000e64000021f000 */
[----:B-1----:R-:W-:-:S04]  /*1150*/  IMAD R9, R9, R11, RZ ;  /* 0x0000000b09097224 */ /* 0x002fc800078e02ff */
[----:B------:R-:W-:-:S04]  /*1160*/  IMAD.HI.U32 R9, R11, R9, R10 ;  /* 0x000000090b097227 */ /* 0x000fc800078e000a */
[----:B------:R-:W-:Y:S02]  /*1170*/  IMAD.MOV.U32 R11, RZ, RZ, RZ ;  /* 0x000000ffff0b7224 */ /* 0x000fe400078e00ff */
[----:B------:R-:W-:-:S04]  /*1180*/  IMAD.HI.U32 R10, R9, R12, RZ ;  /* 0x0000000c090a7227 */ /* 0x000fc800078e00ff */
[----:B------:R-:W-:-:S04]  /*1190*/  IMAD.MOV R9, RZ, RZ, -R10 ;  /* 0x000000ffff097224 */ /* 0x000fc800078e0a0a */
[----:B------:R-:W-:-:S05]  /*11a0*/  IMAD R9, R8, R9, R12 ;  /* 0x0000000908097224 */ /* 0x000fca00078e020c */
[----:B------:R-:W-:-:S13]  /*11b0*/  ISETP.GE.U32.AND P0, PT, R9, R8, PT ;  /* 0x000000080900720c */ /* 0x000fda0003f06070 */
[----:B------:R-:W-:Y:S02]  /*11c0*/  @P0 IMAD.IADD R9, R9, 0x1, -R8 ;  /* 0x0000000109090824 */ /* 0x000fe400078e0a08 */
[----:B------:R-:W-:-:S03]  /*11d0*/  @P0 VIADD R10, R10, 0x1 ;  /* 0x000000010a0a0836 */ /* 0x000fc60000000000 */
[----:B------:R-:W-:-:S13]  /*11e0*/  ISETP.GE.U32.AND P1, PT, R9, R8, PT ;  /* 0x000000080900720c */ /* 0x000fda0003f26070 */
[----:B------:R-:W-:Y:S01]  /*11f0*/  @P1 VIADD R10, R10, 0x1 ;  /* 0x000000010a0a1836 */ /* 0x000fe20000000000 */
[----:B------:R-:W-:Y:S01]  /*1200*/  @!P2 LOP3.LUT R10, RZ, R8, RZ, 0x33, !PT ;  /* 0x00000008ff0aa212 */ /* 0x000fe200078e33ff */
[----:B------:R-:W-:Y:S06]  /*1210*/  BRA `(.L_x_18) ;  /* 0x00000000000c7947 */ /* 0x000fec0003800000 */
.L_x_17:
[----:B------:R-:W-:Y:S01]  /*1220*/  IMAD.MOV.U32 R9, RZ, RZ, R12 ;  /* 0x000000ffff097224 */ /* 0x000fe200078e000c */
[----:B------:R-:W-:-:S07]  /*1230*/  MOV R14, 0x1250 ;  /* 0x00001250000e7802 */ /* 0x000fce0000000f00 */
[----:B------:R-:W-:Y:S05]  /*1240*/  CALL.REL.NOINC `($__internal_0_$__cuda_sm20_div_u64) ;  /* 0x0000000800f47944 */ /* 0x000fea0003c00000 */
.L_x_18:
[----:B------:R-:W-:Y:S05]  /*1250*/  BSYNC.RECONVERGENT B1 ;  /* 0x0000000000017941 */ /* 0x000fea0003800200 */
.L_x_16:
[----:B------:R-:W-:Y:S01]  /*1260*/  IADD3 R7, P0, PT, R10, R7, RZ ;  /* 0x000000070a077210 */ /* 0x000fe20007f1e0ff */
[----:B------:R-:W1:Y:S01]  /*1270*/  LDC R12, c[0x0][0x3b0] ;  /* 0x0000ec00ff0c7b82 */ /* 0x000e620000000800 */
[----:B------:R-:W-:Y:S02]  /*1280*/  BSSY.RECONVERGENT B1, `(.L_x_19) ;  /* 0x0000031000017945 */ /* 0x000fe40003800200 */
[C---:B------:R-:W-:Y:S01]  /*1290*/  LOP3.LUT R9, R7.reuse, 0x3, RZ, 0xc0, !PT ;  /* 0x0000000307097812 */ /* 0x040fe200078ec0ff */
[----:B------:R-:W-:Y:S01]  /*12a0*/  IMAD.X R10, RZ, RZ, R11, P0 ;  /* 0x000000ffff0a7224 */ /* 0x000fe200000e060b */
[----:B------:R-:W-:Y:S02]  /*12b0*/  ISETP.GE.U32.AND P0, PT, R7, 0x3, PT ;  /* 0x000000030700780c */ /* 0x000fe40003f06070 */
[----:B------:R-:W-:Y:S02]  /*12c0*/  ISETP.NE.U32.AND P1, PT, R9, 0x3, PT ;  /* 0x000000030900780c */ /* 0x000fe40003f25070 */
[----:B------:R-:W-:-:S02]  /*12d0*/  ISETP.GE.U32.AND.EX P0, PT, R10, RZ, PT, P0 ;  /* 0x000000ff0a00720c */ /* 0x000fc40003f06100 */
[----:B------:R-:W-:Y:S02]  /*12e0*/  ISETP.NE.AND.EX P1, PT, RZ, RZ, PT, P1 ;  /* 0x000000ffff00720c */ /* 0x000fe40003f25310 */
[----:B-1----:R-:W-:-:S11]  /*12f0*/  SHF.R.S32.HI R13, RZ, 0x1f, R12 ;  /* 0x0000001fff0d7819 */ /* 0x002fd6000001140c */
[----:B------:R-:W-:Y:S05]  /*1300*/  @!P1 BRA `(.L_x_20) ;  /* 0x0000000000a09947 */ /* 0x000fea0003800000 */
[----:B------:R-:W1:Y:S01]  /*1310*/  S2UR UR7, SR_CgaCtaId ;  /* 0x00000000000779c3 */ /* 0x000e620000008800 */
[----:B------:R-:W2:Y:S01]  /*1320*/  LDCU.64 UR12, c[0x0][0x3a8] ;  /* 0x00007500ff0c77ac */ /* 0x000ea20008000a00 */
[----:B------:R-:W-:Y:S01]  /*1330*/  IMAD.U32 R10, RZ, RZ, UR20 ;  /* 0x00000014ff0a7e24 */ /* 0x000fe2000f8e00ff */
[----:B------:R-:W-:Y:S01]  /*1340*/  SHF.L.U32 R15, R3, 0x2, RZ ;  /* 0x00000002030f7819 */ /* 0x000fe200000006ff */
[----:B------:R-:W-:Y:S01]  /*1350*/  VIADD R9, R7, 0x1 ;  /* 0x0000000107097836 */ /* 0x000fe20000000000 */
[----:B------:R-:W-:Y:S01]  /*1360*/  UMOV UR5, 0x400 ;  /* 0x0000040000057882 */ /* 0x000fe20000000000 */
[----:B------:R-:W-:Y:S01]  /*1370*/  IMAD.U32 R16, RZ, RZ, UR6 ;  /* 0x00000006ff107e24 */ /* 0x000fe2000f8e00ff */
[----:B------:R-:W-:Y:S01]  /*1380*/  UIADD3 UR5, UPT, UPT, UR5, 0x80, URZ ;  /* 0x0000008005057890 */ /* 0x000fe2000fffe0ff */
[----:B------:R-:W3:Y:S01]  /*1390*/  LDC R14, c[0x0][0x388] ;  /* 0x0000e200ff0e7b82 */ /* 0x000ee20000000800 */
[----:B------:R-:W-:Y:S01]  /*13a0*/  SHF.L.U64.HI R7, R3, 0x2, R6 ;  /* 0x0000000203077819 */ /* 0x000fe20000010206 */
[----:B------:R-:W-:Y:S01]  /*13b0*/  IMAD.U32 R11, RZ, RZ, UR21 ;  /* 0x00000015ff0b7e24 */ /* 0x000fe2000f8e00ff */
[----:B------:R-:W-:Y:S01]  /*13c0*/  LEA R15, P1, R10, R15, 0x2 ;  /* 0x0000000f0a0f7211 */ /* 0x000fe200078210ff */
[----:B------:R-:W-:Y:S01]  /*13d0*/  IMAD R11, R2, UR10, RZ ;  /* 0x0000000a020b7c24 */ /* 0x000fe2000f8e02ff */
[----:B------:R-:W-:-:S02]  /*13e0*/  LOP3.LUT R9, R9, 0x3, RZ, 0xc0, !PT ;  /* 0x0000000309097812 */ /* 0x000fc400078ec0ff */
[----:B------:R-:W-:Y:S01]  /*13f0*/  LEA.HI.X R16, R10, R7, R16, 0x2, P1 ;  /* 0x000000070a107211 */ /* 0x000fe200008f1410 */
[----:B------:R-:W-:Y:S01]  /*1400*/  IMAD R18, R11, UR9, RZ ;  /* 0x000000090b127c24 */ /* 0x000fe2000f8e02ff */
[----:B------:R-:W-:Y:S02]  /*1410*/  IADD3 R9, P3, PT, RZ, -R9, RZ ;  /* 0x80000009ff097210 */ /* 0x000fe40007f7e0ff */
[----:B--2---:R-:W-:-:S04]  /*1420*/  IADD3 R15, P1, P2, R15, UR12, R12 ;  /* 0x0000000c0f0f7c10 */ /* 0x004fc8000fa3e00c */
[----:B------:R-:W-:Y:S01]  /*1430*/  IADD3.X R16, PT, PT, R16, UR13, R13, P1, P2 ;  /* 0x0000000d10107c10 */ /* 0x000fe20008fe440d */
[----:B-1----:R-:W-:-:S06]  /*1440*/  ULEA UR5, UR7, UR5, 0x18 ;  /* 0x0000000507057291 */ /* 0x002fcc000f8ec0ff */
[----:B------:R-:W-:-:S04]  /*1450*/  VIADD R7, R12, UR5 ;  /* 0x000000050c077c36 */ /* 0x000fc80008000000 */
[----:B---3--:R-:W-:Y:S02]  /*1460*/  IMAD R10, R14, 0x200, R7 ;  /* 0x000002000e0a7824 */ /* 0x008fe400078e0207 */
[----:B------:R-:W-:Y:S02]  /*1470*/  IMAD.X R14, RZ, RZ, -0x1, P3 ;  /* 0xffffffffff0e7424 */ /* 0x000fe400018e06ff */
[----:B------:R-:W-:-:S07]  /*1480*/  IMAD R7, R3, 0x4, R10 ;  /* 0x0000000403077824 */ /* 0x000fce00078e020a */
.L_x_21:
[----:B------:R-:W-:Y:S01]  /*1490*/  IADD3 R9, P1, PT, R9, 0x1, RZ ;  /* 0x0000000109097810 */ /* 0x000fe20007f3e0ff */
[----:B------:R-:W-:Y:S01]  /*14a0*/  IMAD.MOV.U32 R10, RZ, RZ, R15 ;  /* 0x000000ffff0a7224 */ /* 0x000fe200078e000f */
[C---:B------:R-:W-:Y:S01]  /*14b0*/  IADD3 R3, P2, PT, R8.reuse, R3, RZ ;  /* 0x0000000308037210 */ /* 0x040fe20007f5e0ff */
[----:B------:R-:W-:Y:S01]  /*14c0*/  IMAD.MOV.U32 R11, RZ, RZ, R16 ;  /* 0x000000ffff0b7224 */ /* 0x000fe200078e0010 */
[----:B------:R-:W-:Y:S01]  /*14d0*/  LEA R15, P3, R8, R15, 0x2 ;  /* 0x0000000f080f7211 */ /* 0x000fe200078610ff */
[----:B------:R-:W-:Y:S01]  /*14e0*/  IMAD.X R14, RZ, RZ, R14, P1 ;  /* 0x000000ffff0e7224 */ /* 0x000fe200008e060e */
[----:B------:R-:W-:Y:S02]  /*14f0*/  ISETP.NE.U32.AND P1, PT, R9, RZ, PT ;  /* 0x000000ff0900720c */ /* 0x000fe40003f25070 */
[----:B------:R-:W-:Y:S01]  /*1500*/  @!PT LDS RZ, [RZ] ;  /* 0x00000000fffff984 */ /* 0x000fe20000000800 */
[----:B------:R-:W-:Y:S01]  /*1510*/  @!PT LDS RZ, [RZ] ;  /* 0x00000000fffff984 */ /* 0x000fe20000000800 */
[----:B------:R-:W-:Y:S01]  /*1520*/  @!PT LDS RZ, [RZ] ;  /* 0x00000000fffff984 */ /* 0x000fe20000000800 */
[----:B------:R1:W-:Y:S01]  /*1530*/  LDGSTS.E [R7+0x80], desc[UR22][R10.64] ;  /* 0x000800000a077fae */ /* 0x0003e2000b9a1016 */
[----:B------:R-:W-:Y:S02]  /*1540*/  IADD3.X R6, PT, PT, RZ, R6, RZ, P2, !PT ;  /* 0x00000006ff067210 */ /* 0x000fe400017fe4ff */
[----:B------:R-:W-:-:S02]  /*1550*/  ISETP.NE.AND.EX P1, PT, R14, RZ, PT, P1 ;  /* 0x000000ff0e00720c */ /* 0x000fc40003f25310 */
[----:B------:R-:W-:Y:S01]  /*1560*/  LEA.HI.X R16, R8, R16, RZ, 0x2, P3 ;  /* 0x0000001008107211 */ /* 0x000fe200018f14ff */
[----:B-1----:R-:W-:-:S10]  /*1570*/  IMAD R7, R18, 0x4, R7 ;  /* 0x0000000412077824 */ /* 0x002fd400078e0207 */
[----:B------:R-:W-:Y:S05]  /*1580*/  @P1 BRA `(.L_x_21) ;  /* 0xfffffffc00c01947 */ /* 0x000fea000383ffff */
.L_x_20:
[----:B------:R-:W-:Y:S05]  /*1590*/  BSYNC.RECONVERGENT B1 ;  /* 0x0000000000017941 */ /* 0x000fea0003800200 */
.L_x_19:
[----:B------:R-:W-:Y:S05]  /*15a0*/  @!P0 BRA `(.L_x_15) ;  /* 0x0000000000f88947 */ /* 0x000fea0003800000 */
[----:B------:R-:W1:Y:S01]  /*15b0*/  S2UR UR7, SR_CgaCtaId ;  /* 0x00000000000779c3 */ /* 0x000e620000008800 */
[----:B------:R-:W-:Y:S01]  /*15c0*/  UMOV UR5, 0x400 ;  /* 0x0000040000057882 */ /* 0x000fe20000000000 */
[----:B------:R-:W2:Y:S01]  /*15d0*/  LDCU.64 UR12, c[0x0][0x3a8] ;  /* 0x00007500ff0c77ac */ /* 0x000ea20008000a00 */
[C---:B------:R-:W-:Y:S01]  /*15e0*/  IADD3 R14, P0, PT, R3.reuse, UR20, RZ ;  /* 0x00000014030e7c10 */ /* 0x040fe2000ff1e0ff */
[C---:B------:R-:W-:Y:S01]  /*15f0*/  IMAD.SHL.U32 R9, R3.reuse, 0x4, RZ ;  /* 0x0000000403097824 */ /* 0x040fe200078e00ff */
[----:B------:R-:W-:Y:S01]  /*1600*/  UIADD3 UR5, UPT, UPT, UR5, 0x80, URZ ;  /* 0x0000008005057890 */ /* 0x000fe2000fffe0ff */
[----:B------:R-:W-:Y:S02]  /*1610*/  IMAD.U32 R10, RZ, RZ, UR20 ;  /* 0x00000014ff0a7e24 */ /* 0x000fe4000f8e00ff */
[----:B------:R-:W3:Y:S01]  /*1620*/  LDC R16, c[0x0][0x388] ;  /* 0x0000e200ff107b82 */ /* 0x000ee20000000800 */
[----:B------:R-:W-:Y:S01]  /*1630*/  IMAD.U32 R11, RZ, RZ, UR21 ;  /* 0x00000015ff0b7e24 */ /* 0x000fe2000f8e00ff */
[----:B------:R-:W-:Y:S01]  /*1640*/  SHF.L.U64.HI R11, R3, 0x2, R6 ;  /* 0x00000002030b7819 */ /* 0x000fe20000010206 */
[----:B------:R-:W-:Y:S01]  /*1650*/  IMAD.U32 R17, RZ, RZ, UR6 ;  /* 0x00000006ff117e24 */ /* 0x000fe2000f8e00ff */
[----:B------:R-:W-:Y:S01]  /*1660*/  LEA R9, P2, R10, R9, 0x2 ;  /* 0x000000090a097211 */ /* 0x000fe200078410ff */
[----:B------:R-:W-:-:S03]  /*1670*/  IMAD R21, R2, UR10, RZ ;  /* 0x0000000a02157c24 */ /* 0x000fc6000f8e02ff */
[----:B------:R-:W-:Y:S01]  /*1680*/  LEA.HI.X R10, R10, R11, R17, 0x2, P2 ;  /* 0x0000000b0a0a7211 */ /* 0x000fe200010f1411 */
[----:B------:R-:W-:Y:S01]  /*1690*/  IMAD R21, R21, UR9, RZ ;  /* 0x0000000915157c24 */ /* 0x000fe2000f8e02ff */
[----:B--2---:R-:W-:Y:S01]  /*16a0*/  IADD3 R7, P1, PT, R12, UR12, RZ ;  /* 0x0000000c0c077c10 */ /* 0x004fe2000ff3e0ff */
[----:B-1----:R-:W-:-:S03]  /*16b0*/  ULEA UR5, UR7, UR5, 0x18 ;  /* 0x0000000507057291 */ /* 0x002fc6000f8ec0ff */
[----:B------:R-:W-:Y:S02]  /*16c0*/  IADD3.X R11, PT, PT, R13, UR13, RZ, P1, !PT ;  /* 0x0000000d0d0b7c10 */ /* 0x000fe40008ffe4ff */
[----:B------:R-:W-:Y:S02]  /*16d0*/  SHF.R.U32.HI R13, RZ, 0x1e, R8 ;  /* 0x0000001eff0d7819 */ /* 0x000fe40000011608 */
[----:B------:R-:W-:Y:S01]  /*16e0*/  LEA R22, P1, R8, R9, 0x3 ;  /* 0x0000000908167211 */ /* 0x000fe200078218ff */
[----:B------:R-:W-:Y:S01]  /*16f0*/  VIADD R15, R12, UR5 ;  /* 0x000000050c0f7c36 */ /* 0x000fe20008000000 */
[----:B------:R-:W-:Y:S01]  /*1700*/  UMOV UR5, URZ ;  /* 0x000000ff00057c82 */ /* 0x000fe20008000000 */
[C---:B------:R-:W-:Y:S01]  /*1710*/  IMAD.SHL.U32 R12, R8.reuse, 0x4, RZ ;  /* 0x00000004080c7824 */ /* 0x040fe200078e00ff */
[----:B------:R-:W-:Y:S01]  /*1720*/  LEA.HI.X R28, R8, R10, RZ, 0x3, P1 ;  /* 0x0000000a081c7211 */ /* 0x000fe200008f1cff */
[----:B---3--:R-:W-:Y:S01]  /*1730*/  IMAD R16, R16, 0x200, R15 ;  /* 0x0000020010107824 */ /* 0x008fe200078e020f */
[----:B------:R-:W-:-:S02]  /*1740*/  IADD3.X R15, PT, PT, R6, UR6, RZ, P0, !PT ;  /* 0x00000006060f7c10 */ /* 0x000fc400087fe4ff */
[----:B------:R-:W-:Y:S01]  /*1750*/  IADD3 R20, P0, PT, R12, R9, RZ ;  /* 0x000000090c147210 */ /* 0x000fe20007f1e0ff */
[----:B------:R-:W-:Y:S01]  /*1760*/  IMAD R2, R3, 0x4, R16 ;  /* 0x0000000403027824 */ /* 0x000fe200078e0210 */
[C---:B------:R-:W-:Y:S01]  /*1770*/  SHF.L.U64.HI R15, R14.reuse, 0x2, R15 ;  /* 0x000000020e0f7819 */ /* 0x040fe2000001020f */
[----:B------:R-:W-:Y:S01]  /*1780*/  IMAD.SHL.U32 R14, R14, 0x4, RZ ;  /* 0x000000040e0e7824 */ /* 0x000fe200078e00ff */
[----:B------:R-:W-:Y:S01]  /*1790*/  IADD3.X R26, PT, PT, R13, R10, RZ, P0, !PT ;  /* 0x0000000a0d1a7210 */ /* 0x000fe200007fe4ff */
[----:B------:R-:W-:Y:S02]  /*17a0*/  IMAD R24, R21, 0x4, R2 ;  /* 0x0000000415187824 */ /* 0x000fe400078e0202 */
[----:B------:R-:W-:-:S04]  /*17b0*/  IMAD.WIDE.U32 R14, R8, 0xc, R14 ;  /* 0x0000000c080e7825 */ /* 0x000fc800078e000e */
[----:B------:R-:W-:Y:S02]  /*17c0*/  VIADD R23, R15, UR5 ;  /* 0x000000050f177c36 */ /* 0x000fe40008000000 */
[C-C-:B------:R-:W-:Y:S02]  /*17d0*/  IMAD R25, R21.reuse, 0x8, R2.reuse ;  /* 0x0000000815197824 */ /* 0x140fe400078e0202 */
[----:B------:R-:W-:-:S07]  /*17e0*/  IMAD R27, R21, 0xc, R2 ;  /* 0x0000000c151b7824 */ /* 0x000fce00078e0202 */
.L_x_22:
[----:B------:R-:W-:-:S05]  /*17f0*/  IADD3 R18, P0, PT, R7, R9, RZ ;  /* 0x0000000907127210 */ /* 0x000fca0007f1e0ff */
[----:B------:R-:W-:Y:S01]  /*1800*/  IMAD.X R19, R11, 0x1, R10, P0 ;  /* 0x000000010b137824 */ /* 0x000fe200000e060a */
[----:B------:R-:W-:-:S04]  /*1810*/  IADD3 R16, P0, PT, R7, R20, RZ ;  /* 0x0000001407107210 */ /* 0x000fc80007f1e0ff */
[----:B------:R-:W-:Y:S01]  /*1820*/  @!PT LDS RZ, [RZ] ;  /* 0x00000000fffff984 */ /* 0x000fe20000000800 */
[----:B------:R-:W-:Y:S01]  /*1830*/  @!PT LDS RZ, [RZ] ;  /* 0x00000000fffff984 */ /* 0x000fe20000000800 */
[----:B------:R-:W-:Y:S01]  /*1840*/  @!PT LDS RZ, [RZ] ;  /* 0x00000000fffff984 */ /* 0x000fe20000000800 */
[----:B------:R1:W-:Y:S01]  /*1850*/  LDGSTS.E [R2+0x80], desc[UR22][R18.64] ;  /* 0x0008000012027fae */ /* 0x0003e2000b9a1016 */
[----:B------:R-:W-:-:S05]  /*1860*/  IMAD.X R17, R11, 0x1, R26, P0 ;  /* 0x000000010b117824 */ /* 0x000fca00000e061a */
[----:B------:R2:W-:Y:S01]  /*1870*/  LDGSTS.E [R24+0x80], desc[UR22][R16.64] ;  /* 0x0008000010187fae */ /* 0x0005e2000b9a1016 */
[----:B-1----:R-:W-:Y:S01]  /*1880*/  IMAD R2, R21, 0x10, R2 ;  /* 0x0000001015027824 */ /* 0x002fe200078e0202 */
[----:B--2---:R-:W-:Y:S01]  /*1890*/  IADD3 R16, P0, PT, R7, R22, RZ ;  /* 0x0000001607107210 */ /* 0x004fe20007f1e0ff */
[----:B------:R-:W-:-:S04]  /*18a0*/  IMAD R24, R21, 0x10, R24 ;  /* 0x0000001015187824 */ /* 0x000fc800078e0218 */
[----:B------:R-:W-:Y:S01]  /*18b0*/  IMAD.X R17, R11, 0x1, R28, P0 ;  /* 0x000000010b117824 */ /* 0x000fe200000e061c */
[----:B------:R-:W-:Y:S02]  /*18c0*/  IADD3 R18, P0, PT, R7, R14, RZ ;  /* 0x0000000e07127210 */ /* 0x000fe40007f1e0ff */
[----:B------:R-:W-:Y:S02]  /*18d0*/  LEA R7, P1, R8, R7, 0x4 ;  /* 0x0000000708077211 */ /* 0x000fe400078220ff */
[----:B------:R1:W-:Y:S01]  /*18e0*/  LDGSTS.E [R25+0x80], desc[UR22][R16.64] ;  /* 0x0008000010197fae */ /* 0x0003e2000b9a1016 */
[----:B------:R-:W-:Y:S01]  /*18f0*/  IMAD.X R19, R11, 0x1, R23, P0 ;  /* 0x000000010b137824 */ /* 0x000fe200000e0617 */
[----:B------:R-:W-:Y:S02]  /*1900*/  IADD3 R3, P0, PT, R12, R3, RZ ;  /* 0x000000030c037210 */ /* 0x000fe40007f1e0ff */
[----:B------:R-:W-:Y:S02]  /*1910*/  LEA.HI.X R11, R8, R11, RZ, 0x4, P1 ;  /* 0x0000000b080b7211 */ /* 0x000fe400008f24ff */
[----:B------:R2:W-:Y:S01]  /*1920*/  LDGSTS.E [R27+0x80], desc[UR22][R18.64] ;  /* 0x00080000121b7fae */ /* 0x0005e2000b9a1016 */
[----:B------:R-:W-:Y:S01]  /*1930*/  IMAD.X R6, R13, 0x1, R6, P0 ;  /* 0x000000010d067824 */ /* 0x000fe200000e0606 */
[----:B------:R-:W-:-:S04]  /*1940*/  ISETP.GE.U32.AND P0, PT, R3, R4, PT ;  /* 0x000000040300720c */ /* 0x000fc80003f06070 */
[----:B------:R-:W-:Y:S02]  /*1950*/  ISETP.GE.U32.AND.EX P0, PT, R6, R5, PT, P0 ;  /* 0x000000050600720c */ /* 0x000fe40003f06100 */
[C---:B-1----:R-:W-:Y:S01]  /*1960*/  LEA R25, R21.reuse, R25, 0x4 ;  /* 0x0000001915197211 */ /* 0x042fe200078e20ff */
[----:B--2---:R-:W-:-:S10]  /*1970*/  IMAD R27, R21, 0x10, R27 ;  /* 0x00000010151b7824 */ /* 0x004fd400078e021b */
[----:B------:R-:W-:Y:S05]  /*1980*/  @!P0 BRA `(.L_x_22) ;  /* 0xfffffffc00988947 */ /* 0x000fea000383ffff */
.L_x_15:
[----:B------:R-:W-:Y:S05]  /*1990*/  BSYNC.RECONVERGENT B0 ;  /* 0x0000000000007941 */ /* 0x000fea0003800200 */
.L_x_14:
[----:B------:R-:W0:Y:S01]  /*19a0*/  LDGDEPBAR ;  /* 0x00000000000079af */ /* 0x000e220000000000 */
[----:B------:R-:W-:-:S04]  /*19b0*/  DEPBAR.LE SB0, 0x0 ;  /* 0x000080000000791a */ /* 0x000fc80000000000 */
[----:B------:R-:W-:Y:S06]  /*19c0*/  BAR.SYNC.DEFER_BLOCKING 0x0 ;  /* 0x0000000000007b1d */ /* 0x000fec0000010000 */
.L_x_4:
[----:B------:R-:W-:-:S13]  /*19d0*/  ISETP.NE.AND P0, PT, R0, UR19, PT ;  /* 0x0000001300007c0c */ /* 0x000fda000bf05270 */
[----:B------:R-:W-:Y:S05]  /*19e0*/  @!P0 BRA `(.L_x_23) ;  /* 0x0000000000888947 */ /* 0x000fea0003800000 */
[----:B------:R-:W1:Y:S02]  /*19f0*/  LDC R4, c[0x0][0x388] ;  /* 0x0000e200ff047b82 */ /* 0x000e640000000800 */
[----:B-1----:R-:W-:-:S13]  /*1a00*/  ISETP.GE.AND P0, PT, R4, 0x1, PT ;  /* 0x000000010400780c */ /* 0x002fda0003f06270 */
[----:B------:R-:W-:Y:S05]  /*1a10*/  @!P0 EXIT ;  /* 0x000000000000894d */ /* 0x000fea0003800000 */
[----:B------:R-:W1:Y:S01]  /*1a20*/  S2R R7, SR_CgaCtaId ;  /* 0x0000000000077919 */ /* 0x000e620000008800 */
[----:B------:R-:W2:Y:S01]  /*1a30*/  LDC R3, c[0x0][0x3b0] ;  /* 0x0000ec00ff037b82 */ /* 0x000ea20000000800 */
[----:B------:R-:W3:Y:S01]  /*1a40*/  LDCU UR7, c[0x0][0x3a0] ;  /* 0x00007400ff0777ac */ /* 0x000ee20008000800 */
[----:B------:R-:W-:Y:S01]  /*1a50*/  MOV R2, 0x400 ;  /* 0x0000040000027802 */ /* 0x000fe20000000f00 */
[----:B------:R-:W3:Y:S01]  /*1a60*/  S2R R5, SR_TID.X ;  /* 0x0000000000057919 */ /* 0x000ee20000002100 */
[----:B------:R-:W4:Y:S03]  /*1a70*/  LDCU.64 UR4, c[0x0][0x390] ;  /* 0x00007200ff0477ac */ /* 0x000f260008000a00 */
[----:B------:R-:W-:Y:S01]  /*1a80*/  VIADD R6, R2, 0x80 ;  /* 0x0000008002067836 */ /* 0x000fe20000000000 */
[----:B----4-:R-:W-:Y:S01]  /*1a90*/  ULEA UR4, UP0, UR20, UR4, 0x2 ;  /* 0x0000000414047291 */ /* 0x010fe2000f8010ff */
[----:B--2---:R-:W-:-:S02]  /*1aa0*/  IMAD R2, R4, 0x200, R3 ;  /* 0x0000020004027824 */ /* 0x004fc400078e0203 */
[----:B------:R-:W-:Y:S01]  /*1ab0*/  IMAD.MOV R4, RZ, RZ, -R4 ;  /* 0x000000ffff047224 */ /* 0x000fe200078e0a04 */
[----:B------:R-:W-:Y:S01]  /*1ac0*/  ULEA.HI.X UR5, UR20, UR5, UR6, 0x2, UP0 ;  /* 0x0000000514057291 */ /* 0x000fe200080f1406 */
[----:B-1----:R-:W-:Y:S02]  /*1ad0*/  LEA R6, R7, R6, 0x18 ;  /* 0x0000000607067211 */ /* 0x002fe400078ec0ff */
[C---:B---3--:R-:W-:Y:S01]  /*1ae0*/  LEA R3, R5.reuse, UR7, 0x2 ;  /* 0x0000000705037c11 */ /* 0x048fe2000f8e10ff */
[----:B------:R-:W-:-:S04]  /*1af0*/  IMAD R2, R5, 0x4, R2 ;  /* 0x0000000405027824 */ /* 0x000fc800078e0202 */
[----:B------:R-:W-:Y:S01]  /*1b00*/  IMAD.IADD R7, R6, 0x1, R3 ;  /* 0x0000000106077824 */ /* 0x000fe200078e0203 */
[----:B------:R-:W-:-:S07]  /*1b10*/  IADD3 R6, PT, PT, R2, 0x80, R6 ;  /* 0x0000008002067810 */ /* 0x000fce0007ffe006 */
.L_x_24:
[----:B------:R-:W-:Y:S01]  /*1b20*/  ISETP.GE.AND P0, PT, R5, R0, PT ;  /* 0x000000000500720c */ /* 0x000fe20003f06270 */
[----:B------:R-:W-:Y:S02]  /*1b30*/  IMAD.U32 R2, RZ, RZ, UR4 ;  /* 0x00000004ff027e24 */ /* 0x000fe4000f8e00ff */
[----:B------:R-:W-:Y:S02]  /*1b40*/  IMAD.U32 R3, RZ, RZ, UR5 ;  /* 0x00000005ff037e24 */ /* 0x000fe4000f8e00ff */
[----:B------:R-:W-:-:S08]  /*1b50*/  VIADD R4, R4, 0x1 ;  /* 0x0000000104047836 */ /* 0x000fd00000000000 */
[----:B------:R1:W-:Y:S01]  /*1b60*/  @!P0 LDS R8, [R7] ;  /* 0x0000000007088984 */ /* 0x0003e20000000800 */
[----:B------:R-:W-:-:S03]  /*1b70*/  @!P0 IMAD.WIDE R2, R5, 0x4, R2 ;  /* 0x0000000405028825 */ /* 0x000fc600078e0202 */
[----:B------:R2:W3:Y:S01]  /*1b80*/  @!P0 LDS R9, [R6] ;  /* 0x0000000006098984 */ /* 0x0004e20000000800 */
[----:B------:R-:W-:Y:S01]  /*1b90*/  VIADD R5, R5, 0x80 ;  /* 0x0000008005057836 */ /* 0x000fe20000000000 */
[----:B-1----:R-:W-:Y:S01]  /*1ba0*/  IADD3 R7, PT, PT, R7, 0x200, RZ ;  /* 0x0000020007077810 */ /* 0x002fe20007ffe0ff */
[----:B--2---:R-:W-:Y:S02]  /*1bb0*/  VIADD R6, R6, 0x200 ;  /* 0x0000020006067836 */ /* 0x004fe40000000000 */
[----:B---3--:R-:W-:-:S05]  /*1bc0*/  @!P0 FMUL R9, R8, R9 ;  /* 0x0000000908098220 */ /* 0x008fca0000400000 */
[----:B------:R1:W-:Y:S01]  /*1bd0*/  @!P0 STG.E desc[UR22][R2.64], R9 ;  /* 0x0000000902008986 */ /* 0x0003e2000c101916 */
[----:B------:R-:W-:-:S13]  /*1be0*/  ISETP.NE.AND P0, PT, R4, RZ, PT ;  /* 0x000000ff0400720c */ /* 0x000fda0003f05270 */
[----:B-1----:R-:W-:Y:S05]  /*1bf0*/  @P0 BRA `(.L_x_24) ;  /* 0xfffffffc00c80947 */ /* 0x002fea000383ffff */
[----:B------:R-:W-:Y:S05]  /*1c00*/  EXIT ;  /* 0x000000000000794d */ /* 0x000fea0003800000 */
.L_x_23:
        /* <DEDUP_REMOVED lines=19> */
.L_x_25:
[----:B-1----:R-:W-:Y:S01]  /*1d40*/  LDS R7, [R6] ;  /* 0x0000000006077984 */ /* 0x002fe20000000800 */
[----:B------:R-:W-:Y:S01]  /*1d50*/  IADD3 R0, PT, PT, R0, 0x1, RZ ;  /* 0x0000000100007810 */ /* 0x000fe20007ffe0ff */
[----:B------:R-:W-:Y:S02]  /*1d60*/  IMAD.U32 R2, RZ, RZ, UR4 ;  /* 0x00000004ff027e24 */ /* 0x000fe4000f8e00ff */
[----:B------:R-:W1:Y:S01]  /*1d70*/  LDS R8, [R4] ;  /* 0x0000000004087984 */ /* 0x000e620000000800 */
[----:B------:R-:W-:Y:S01]  /*1d80*/  ISETP.NE.AND P0, PT, R0, RZ, PT ;  /* 0x000000ff0000720c */ /* 0x000fe20003f05270 */
[----:B------:R-:W-:Y:S02]  /*1d90*/  IMAD.U32 R3, RZ, RZ, UR5 ;  /* 0x00000005ff037e24 */ /* 0x000fe4000f8e00ff */
[----:B------:R-:W-:-:S04]  /*1da0*/  IMAD.WIDE R2, R5, 0x4, R2 ;  /* 0x0000000405027825 */ /* 0x000fc800078e0202 */
[----:B-1----:R-:W-:-:S05]  /*1db0*/  FMUL R7, R7, R8 ;  /* 0x0000000807077220 */ /* 0x002fca0000400000 */
[----:B------:R1:W-:Y:S01]  /*1dc0*/  STG.E desc[UR22][R2.64], R7 ;  /* 0x0000000702007986 */ /* 0x0003e2000c101916 */
[----:B------:R-:W-:Y:S05]  /*1dd0*/  @!P0 EXIT ;  /* 0x000000000000894d */ /* 0x000fea0003800000 */
[----:B------:R-:W-:Y:S02]  /*1de0*/  VIADD R4, R4, 0x200 ;  /* 0x0000020004047836 */ /* 0x000fe40000000000 */
[----:B------:R-:W-:Y:S02]  /*1df0*/  VIADD R6, R6, 0x200 ;  /* 0x0000020006067836 */ /* 0x000fe40000000000 */
[----:B------:R-:W-:Y:S01]  /*1e00*/  VIADD R5, R5, 0x80 ;  /* 0x0000008005057836 */ /* 0x000fe20000000000 */
[----:B------:R-:W-:Y:S06]  /*1e10*/  BRA `(.L_x_25) ;  /* 0xfffffffc00c87947 */ /* 0x000fec000383ffff */
        .weak           $__internal_0_$__cuda_sm20_div_u64
        .type           $__internal_0_$__cuda_sm20_div_u64,@function
        .size           $__internal_0_$__cuda_sm20_div_u64,(.L_x_63 - $__internal_0_$__cuda_sm20_div_u64)
$__internal_0_$__cuda_sm20_div_u64:
[----:B------:R-:W-:Y:S02]  /*1e20*/  IMAD.MOV.U32 R16, RZ, RZ, R8 ;  /* 0x000000ffff107224 */ /* 0x000fe400078e0008 */
[----:B------:R-:W-:-:S04]  /*1e30*/  IMAD.U32 R17, RZ, RZ, UR4 ;  /* 0x00000004ff117e24 */ /* 0x000fc8000f8e00ff */
[----:B------:R-:W1:Y:S08]  /*1e40*/  I2F.U64.RP R16, R16 ;  /* 0x0000001000107312 */ /* 0x000e700000309000 */
[----:B-1----:R-:W1:Y:S02]  /*1e50*/  MUFU.RCP R10, R16 ;  /* 0x00000010000a7308 */ /* 0x002e640000001000 */
[----:B-1----:R-:W-:-:S06]  /*1e60*/  VIADD R10, R10, 0x1ffffffe ;  /* 0x1ffffffe0a0a7836 */ /* 0x002fcc0000000000 */
[----:B------:R-:W1:Y:S02]  /*1e70*/  F2I.U64.TRUNC R10, R10 ;  /* 0x0000000a000a7311 */ /* 0x000e64000020d800 */
[----:B-1----:R-:W-:-:S04]  /*1e80*/  IMAD.WIDE.U32 R12, R10, R8, RZ ;  /* 0x000000080a0c7225 */ /* 0x002fc800078e00ff */
[----:B------:R-:W-:Y:S01]  /*1e90*/  IMAD R13, R10, UR4, R13 ;  /* 0x000000040a0d7c24 */ /* 0x000fe2000f8e020d */
[----:B------:R-:W-:-:S03]  /*1ea0*/  IADD3 R19, P0, PT, RZ, -R12, RZ ;  /* 0x8000000cff137210 */ /* 0x000fc60007f1e0ff */
[----:B------:R-:W-:Y:S02]  /*1eb0*/  IMAD R13, R11, R8, R13 ;  /* 0x000000080b0d7224 */ /* 0x000fe400078e020d */
[----:B------:R-:W-:-:S04]  /*1ec0*/  IMAD.HI.U32 R12, R10, R19, RZ ;  /* 0x000000130a0c7227 */ /* 0x000fc800078e00ff */
[----:B------:R-:W-:Y:S02]  /*1ed0*/  IMAD.X R21, RZ, RZ, ~R13, P0 ;  /* 0x000000ffff157224 */ /* 0x000fe400000e0e0d */
[----:B------:R-:W-:Y:S02]  /*1ee0*/  IMAD.MOV.U32 R13, RZ, RZ, R10 ;  /* 0x000000ffff0d7224 */ /* 0x000fe400078e000a */
[-C--:B------:R-:W-:Y:S02]  /*1ef0*/  IMAD R17, R11, R21.reuse, RZ ;  /* 0x000000150b117224 */ /* 0x080fe400078e02ff */
[----:B------:R-:W-:-:S04]  /*1f00*/  IMAD.WIDE.U32 R12, P0, R10, R21, R12 ;  /* 0x000000150a0c7225 */ /* 0x000fc8000780000c */
[----:B------:R-:W-:-:S04]  /*1f10*/  IMAD.HI.U32 R21, R11, R21, RZ ;  /* 0x000000150b157227 */ /* 0x000fc800078e00ff */
[----:B------:R-:W-:-:S05]  /*1f20*/  IMAD.HI.U32 R12, P1, R11, R19, R12 ;  /* 0x000000130b0c7227 */ /* 0x000fca000782000c */
[----:B------:R-:W-:Y:S01]  /*1f30*/  IADD3 R13, P2, PT, R17, R12, RZ ;  /* 0x0000000c110d7210 */ /* 0x000fe20007f5e0ff */
[----:B------:R-:W-:-:S04]  /*1f40*/  IMAD.X R12, R21, 0x1, R11, P0 ;  /* 0x00000001150c7824 */ /* 0x000fc800000e060b */
[----:B------:R-:W-:Y:S01]  /*1f50*/  IMAD.WIDE.U32 R10, R13, R8, RZ ;  /* 0x000000080d0a7225 */ /* 0x000fe200078e00ff */
[----:B------:R-:W-:-:S03]  /*1f60*/  IADD3.X R17, PT, PT, RZ, RZ, R12, P2, P1 ;  /* 0x000000ffff117210 */ /* 0x000fc600017e240c */
[----:B------:R-:W-:Y:S01]  /*1f70*/  IMAD R11, R13, UR4, R11 ;  /* 0x000000040d0b7c24 */ /* 0x000fe2000f8e020b */
[----:B------:R-:W-:-:S03]  /*1f80*/  IADD3 R19, P0, PT, RZ, -R10, RZ ;  /* 0x8000000aff137210 */ /* 0x000fc60007f1e0ff */
[----:B------:R-:W-:Y:S02]  /*1f90*/  IMAD R11, R17, R8, R11 ;  /* 0x00000008110b7224 */ /* 0x000fe400078e020b */
[----:B------:R-:W-:-:S03]  /*1fa0*/  IMAD.HI.U32 R12, R13, R19, RZ ;  /* 0x000000130d0c7227 */ /* 0x000fc600078e00ff */
[----:B------:R-:W-:-:S05]  /*1fb0*/  IADD3.X R10, PT, PT, RZ, ~R11, RZ, P0, !PT ;  /* 0x8000000bff0a7210 */ /* 0x000fca00007fe4ff */
[----:B------:R-:W-:-:S04]  /*1fc0*/  IMAD.WIDE.U32 R12, P0, R13, R10, R12 ;  /* 0x0000000a0d0c7225 */ /* 0x000fc8000780000c */
[C---:B------:R-:W-:Y:S02]  /*1fd0*/  IMAD R11, R17.reuse, R10, RZ ;  /* 0x0000000a110b7224 */ /* 0x040fe400078e02ff */
[----:B------:R-:W-:-:S04]  /*1fe0*/  IMAD.HI.U32 R12, P1, R17, R19, R12 ;  /* 0x00000013110c7227 */ /* 0x000fc8000782000c */
[----:B------:R-:W-:Y:S01]  /*1ff0*/  IMAD.HI.U32 R10, R17, R10, RZ ;  /* 0x0000000a110a7227 */ /* 0x000fe200078e00ff */
[----:B------:R-:W-:-:S03]  /*2000*/  IADD3 R12, P2, PT, R11, R12, RZ ;  /* 0x0000000c0b0c7210 */ /* 0x000fc60007f5e0ff */
[----:B------:R-:W-:Y:S02]  /*2010*/  IMAD.X R17, R10, 0x1, R17, P0 ;  /* 0x000000010a117824 */ /* 0x000fe400000e0611 */
[----:B------:R-:W-:-:S03]  /*2020*/  IMAD.HI.U32 R10, R12, R9, RZ ;  /* 0x000000090c0a7227 */ /* 0x000fc600078e00ff */
[----:B------:R-:W-:Y:S01]  /*2030*/  IADD3.X R16, PT, PT, RZ, RZ, R17, P2, P1 ;  /* 0x000000ffff107210 */ /* 0x000fe200017e2411 */
[----:B------:R-:W-:Y:S02]  /*2040*/  IMAD.MOV.U32 R11, RZ, RZ, RZ ;  /* 0x000000ffff0b7224 */ /* 0x000fe400078e00ff */
[----:B------:R-:W-:-:S04]  /*2050*/  IMAD.WIDE.U32 R10, R12, R15, R10 ;  /* 0x0000000f0c0a7225 */ /* 0x000fc800078e000a */
[C---:B------:R-:W-:Y:S02]  /*2060*/  IMAD R13, R16.reuse, R15, RZ ;  /* 0x0000000f100d7224 */ /* 0x040fe400078e02ff */
[----:B------:R-:W-:-:S04]  /*2070*/  IMAD.HI.U32 R10, P0, R16, R9, R10 ;  /* 0x00000009100a7227 */ /* 0x000fc8000780000a */
[----:B------:R-:W-:Y:S01]  /*2080*/  IMAD.HI.U32 R12, R16, R15, RZ ;  /* 0x0000000f100c7227 */ /* 0x000fe200078e00ff */
[----:B------:R-:W-:-:S03]  /*2090*/  IADD3 R13, P1, PT, R13, R10, RZ ;  /* 0x0000000a0d0d7210 */ /* 0x000fc60007f3e0ff */
[----:B------:R-:W-:Y:S02]  /*20a0*/  IMAD.X R12, RZ, RZ, R12, P0 ;  /* 0x000000ffff0c7224 */ /* 0x000fe400000e060c */
[----:B------:R-:W-:-:S04]  /*20b0*/  IMAD.WIDE.U32 R10, R13, R8, RZ ;  /* 0x000000080d0a7225 */ /* 0x000fc800078e00ff */
[----:B------:R-:W-:Y:S01]  /*20c0*/  IMAD.X R17, RZ, RZ, R12, P1 ;  /* 0x000000ffff117224 */ /* 0x000fe200008e060c */
[----:B------:R-:W-:Y:S01]  /*20d0*/  IADD3 R19, P1, PT, -R10, R9, RZ ;  /* 0x000000090a137210 */ /* 0x000fe20007f3e1ff */
[----:B------:R-:W-:-:S03]  /*20e0*/  IMAD R11, R13, UR4, R11 ;  /* 0x000000040d0b7c24 */ /* 0x000fc6000f8e020b */
[-C--:B------:R-:W-:Y:S01]  /*20f0*/  ISETP.GE.U32.AND P0, PT, R19, R8.reuse, PT ;  /* 0x000000081300720c */ /* 0x080fe20003f06070 */
[----:B------:R-:W-:-:S04]  /*2100*/  IMAD R10, R17, R8, R11 ;  /* 0x00000008110a7224 */ /* 0x000fc800078e020b */
[----:B------:R-:W-:Y:S01]  /*2110*/  IMAD.X R16, R15, 0x1, ~R10, P1 ;  /* 0x000000010f107824 */ /* 0x000fe200008e0e0a */
[----:B------:R-:W-:Y:S01]  /*2120*/  IADD3 R10, P2, PT, R13, 0x1, RZ ;  /* 0x000000010d0a7810 */ /* 0x000fe20007f5e0ff */
[----:B------:R-:W-:Y:S01]  /*2130*/  IMAD.MOV.U32 R15, RZ, RZ, 0x0 ;  /* 0x00000000ff0f7424 */ /* 0x000fe200078e00ff */
[-C--:B------:R-:W-:Y:S02]  /*2140*/  IADD3 R9, P1, PT, -R8, R19.reuse, RZ ;  /* 0x0000001308097210 */ /* 0x080fe40007f3e1ff */
[C---:B------:R-:W-:Y:S01]  /*2150*/  ISETP.GE.U32.AND.EX P0, PT, R16.reuse, UR4, PT, P0 ;  /* 0x0000000410007c0c */ /* 0x040fe2000bf06100 */
[----:B------:R-:W-:Y:S01]  /*2160*/  IMAD.X R12, RZ, RZ, R17, P2 ;  /* 0x000000ffff0c7224 */ /* 0x000fe200010e0611 */
[----:B------:R-:W-:Y:S02]  /*2170*/  IADD3.X R11, PT, PT, R16, ~UR4, RZ, P1, !PT ;  /* 0x80000004100b7c10 */ /* 0x000fe40008ffe4ff */
[----:B------:R-:W-:Y:S02]  /*2180*/  SEL R9, R9, R19, P0 ;  /* 0x0000001309097207 */ /* 0x000fe40000000000 */
[----:B------:R-:W-:-:S02]  /*2190*/  SEL R13, R10, R13, P0 ;  /* 0x0000000d0a0d7207 */ /* 0x000fc40000000000 */
[----:B------:R-:W-:Y:S02]  /*21a0*/  SEL R11, R11, R16, P0 ;  /* 0x000000100b0b7207 */ /* 0x000fe40000000000 */
[----:B------:R-:W-:Y:S02]  /*21b0*/  SEL R12, R12, R17, P0 ;  /* 0x000000110c0c7207 */ /* 0x000fe40000000000 */
[----:B------:R-:W-:Y:S02]  /*21c0*/  ISETP.GE.U32.AND P0, PT, R9, R8, PT ;  /* 0x000000080900720c */ /* 0x000fe40003f06070 */
[----:B------:R-:W-:Y:S02]  /*21d0*/  IADD3 R10, P2, PT, R13, 0x1, RZ ;  /* 0x000000010d0a7810 */ /* 0x000fe40007f5e0ff */
[----:B------:R-:W-:Y:S02]  /*21e0*/  ISETP.GE.U32.AND.EX P0, PT, R11, UR4, PT, P0 ;  /* 0x000000040b007c0c */ /* 0x000fe4000bf06100 */
[----:B------:R-:W-:Y:S01]  /*21f0*/  ISETP.NE.U32.AND P1, PT, R8, RZ, PT ;  /* 0x000000ff0800720c */ /* 0x000fe20003f25070 */
[----:B------:R-:W-:Y:S01]  /*2200*/  IMAD.X R11, RZ, RZ, R12, P2 ;  /* 0x000000ffff0b7224 */ /* 0x000fe200010e060c */
[----:B------:R-:W-:-:S02]  /*2210*/  SEL R10, R10, R13, P0 ;  /* 0x0000000d0a0a7207 */ /* 0x000fc40000000000 */
[----:B------:R-:W-:Y:S02]  /*2220*/  ISETP.NE.AND.EX P1, PT, RZ, UR4, PT, P1 ;  /* 0x00000004ff007c0c */ /* 0x000fe4000bf25310 */
[----:B------:R-:W-:Y:S02]  /*2230*/  SEL R11, R11, R12, P0 ;  /* 0x0000000c0b0b7207 */ /* 0x000fe40000000000 */
[----:B------:R-:W-:Y:S02]  /*2240*/  SEL R10, R10, 0xffffffff, P1 ;  /* 0xffffffff0a0a7807 */ /* 0x000fe40000800000 */
[----:B------:R-:W-:Y:S01]  /*2250*/  SEL R11, R11, 0xffffffff, P1 ;  /* 0xffffffff0b0b7807 */ /* 0x000fe20000800000 */
[----:B------:R-:W-:Y:S06]  /*2260*/  RET.REL.NODEC R14 `(_ZN3cub18CUB_300001_SM_10006detail9transform16transform_kernelINS2_10policy_hubILb0EN4cuda3std3__45tupleIJN6thrust24THRUST_300001_SM_1000_NS10device_ptrIfEENSA_6detail15normal_iteratorISC_EEEEEE10policy1000ElNS7_10multipliesIfEESC_JPfSL_EEEvT0_iT1_T2_DpNS2_10kernel_argIT3_EE) ;  /* 0xffffffdc0e647950 */ /* 0x000fec0003c3ffff */
.L_x_26:
[----:B------:R-:W-:-:S00]  /*2270*/  BRA `(.L_x_26) ;  /* 0xfffffffc00fc7947 */ /* 0x000fc0000383ffff */
[----:B------:R-:W-:-:S00]  /*2280*/  NOP ;  /* 0x0000000000007918 */ /* 0x000fc00000000000 */
[----:B------:R-:W-:-:S00]  /*2290*/  NOP ;  /* 0x0000000000007918 */ /* 0x000fc00000000000 */
[----:B------:R-:W-:-:S00]  /*22a0*/  NOP ;  /* 0x0000000000007918 */ /* 0x000fc00000000000 */
[----:B------:R-:W-:-:S00]  /*22b0*/  NOP ;  /* 0x0000000000007918 */ /* 0x000fc00000000000 */
[----:B------:R-:W-:-:S00]  /*22c0*/  NOP ;  /* 0x0000000000007918 */ /* 0x000fc00000000000 */
[----:B------:R-:W-:-:S00]  /*22d0*/  NOP ;  /* 0x0000000000007918 */ /* 0x000fc00000000000 */
[----:B------:R-:W-:-:S00]  /*22e0*/  NOP ;  /* 0x0000000000007918 */ /* 0x000fc00000000000 */
[----:B------:R-:W-:-:S00]  /*22f0*/  NOP ;  /* 0x0000000000007918 */ /* 0x000fc00000000000 */
.L_x_63:


//--------------------- .text._ZN3cub18CUB_300001_SM_10006detail9transform16transform_kernelINS2_10policy_hubILb0EN4cuda3std3__45tupleIJN6thrust24THRUST_300001_SM_1000_NS10device_ptrIfEENSA_6detail15normal_iteratorISC_EEEEEE10policy1000EiNS7_10multipliesIfEESC_JPfSL_EEEvT0_iT1_T2_DpNS2_10kernel_argIT3_EE --------------------------
	.section	.text._ZN3cub18CUB_300001_SM_10006detail9transform16transform_kernelINS2_10policy_hubILb0EN4cuda3std3__45tupleIJN6thrust24THRUST_300001_SM_1000_NS10device_ptrIfEENSA_6detail15normal_iteratorISC_EEEEEE10policy1000EiNS7_10multipliesIfEESC_JPfSL_EEEvT0_iT1_T2_DpNS2_10kernel_argIT3_EE,"ax",@progbits
	.align	128
        .global         _ZN3cub18CUB_300001_SM_10006detail9transform16transform_kernelINS2_10policy_hubILb0EN4cuda3std3__45tupleIJN6thrust24THRUST_300001_SM_1000_NS10device_ptrIfEENSA_6detail15normal_iteratorISC_EEEEEE10policy1000EiNS7_10multipliesIfEESC_JPfSL_EEEvT0_iT1_T2_DpNS2_10kernel_argIT3_EE
        .type           _ZN3cub18CUB_300001_SM_10006detail9transform16transform_kernelINS2_10policy_hubILb0EN4cuda3std3__45tupleIJN6thrust24THRUST_300001_SM_1000_NS10device_ptrIfEENSA_6detail15normal_iteratorISC_EEEEEE10policy1000EiNS7_10multipliesIfEESC_JPfSL_EEEvT0_iT1_T2_DpNS2_10kernel_argIT3_EE,@function
        .size           _ZN3cub18CUB_300001_SM_10006detail9transform16transform_kernelINS2_10policy_hubILb0EN4cuda3std3__45tupleIJN6thrust24THRUST_300001_SM_1000_NS10device_ptrIfEENSA_6detail15normal_iteratorISC_EEEEEE10policy1000EiNS7_10multipliesIfEESC_JPfSL_EEEvT0_iT1_T2_DpNS2_10kernel_argIT3_EE,(.L_x_64 - _ZN3cub18CUB_300001_SM_10006detail9transform16transform_kernelINS2_10policy_hubILb0EN4cuda3std3__45tupleIJN6thrust24THRUST_300001_SM_1000_NS10device_ptrIfEENSA_6detail15normal_iteratorISC_EEEEEE10policy1000EiNS7_10multipliesIfEESC_JPfSL_EEEvT0_iT1_T2_DpNS2_10kernel_argIT3_EE)
        .other          _ZN3cub18CUB_300001_SM_10006detail9transform16transform_kernelINS2_10policy_hubILb0EN4cuda3std3__45tupleIJN6thrust24THRUST_300001_SM_1000_NS10device_ptrIfEENSA_6detail15normal_iteratorISC_EEEEEE10policy1000EiNS7_10multipliesIfEESC_JPfSL_EEEvT0_iT1_T2_DpNS2_10kernel_argIT3_EE,@"STO_CUDA_ENTRY STV_DEFAULT"
_ZN3cub18CUB_300001_SM_10006detail9transform16transform_kernelINS2_10policy_hubILb0EN4cuda3std3__45tupleIJN6thrust24THRUST_300001_SM_1000_NS10device_ptrIfEENSA_6detail15normal_iteratorISC_EEEEEE10policy1000EiNS7_10multipliesIfEESC_JPfSL_EEEvT0_iT1_T2_DpNS2_10kernel_argIT3_EE:
.text._ZN3cub18CUB_300001_SM_10006detail9transform16transform_kernelINS2_10policy_hubILb0EN4cuda3std3__45tupleIJN6thrust24THRUST_300001_SM_1000_NS10device_ptrIfEENSA_6detail15normal_iteratorISC_EEEEEE10policy1000EiNS7_10multipliesIfEESC_JPfSL_EEEvT0_iT1_T2_DpNS2_10kernel_argIT3_EE:
[----:B------:R-:W-:Y:S08]  /*0000*/  LDC R1, c[0x0][0x37c] ;  /* 0x0000df00ff017b82 */ /* 0x000ff00000000800 */
[----:B------:R-:W1:Y:S01]  /*0010*/  S2UR UR5, SR_CTAID.X ;  /* 0x00000000000579c3 */ /* 0x000e620000002500 */
[----:B------:R-:W2:Y:S01]  /*0020*/  LDCU UR7, c[0x0][0x370] ;  /* 0x00006e00ff0777ac */ /* 0x000ea20008000800 */
[----:B------:R-:W3:Y:S01]  /*0030*/  LDCU.64 UR16, c[0x0][0x380] ;  /* 0x00007000ff1077ac */ /* 0x000ee20008000a00 */
[----:B------:R-:W4:Y:S01]  /*0040*/  LDCU.64 UR20, c[0x0][0x358] ;  /* 0x00006b00ff1477ac */ /* 0x000f220008000a00 */
[----:B---3--:R-:W-:-:S02]  /*0050*/  USHF.L.U32 UR24, UR17, 0x7, URZ ;  /* 0x0000000711187899 */ /* 0x008fc400080006ff */
[----:B-1----:R-:W-:Y:S02]  /*0060*/  UIADD3 UR4, UPT, UPT, UR5, 0x2, URZ ;  /* 0x0000000205047890 */ /* 0x002fe4000fffe0ff */
[----:B------:R-:W-:Y:S02]  /*0070*/  UIMAD UR22, UR24, UR5, URZ ;  /* 0x00000005181672a4 */ /* 0x000fe4000f8e02ff */
[----:B--2---:R-:W-:Y:S02]  /*0080*/  UISETP.GE.U32.AND UP0, UPT, UR4, UR7, UPT ;  /* 0x000000070400728c */ /* 0x004fe4000bf06070 */
[----:B------:R-:W-:Y:S02]  /*0090*/  UIADD3 UR6, UPT, UPT, -UR22, UR16, URZ ;  /* 0x0000001016067290 */ /* 0x000fe4000fffe1ff */
[----:B------:R-:W-:Y:S02]  /*00a0*/  UISETP.EQ.OR UP0, UPT, UR5, URZ, UP0 ;  /* 0x000000ff0500728c */ /* 0x000fe40008702670 */
[----:B------:R-:W-:-:S04]  /*00b0*/  UISETP.LT.AND UP1, UPT, UR24, UR6, UPT ;  /* 0x000000061800728c */ /* 0x000fc8000bf21270 */
[----:B------:R-:W-:-:S03]  /*00c0*/  USEL UR23, UR24, UR6, UP1 ;  /* 0x0000000618177287 */ /* 0x000fc60008800000 */
[----:B----4-:R-:W-:Y:S09]  /*00d0*/  BRA.U UP0, `(.L_x_27) ;  /* 0x0000000100dc7547 */ /* 0x010ff2000b800000 */
        /* <DEDUP_REMOVED lines=20> */
[----:B------:R-:W-:Y:S02]  /*0220*/  ULOP3.LUT UR13, UR13, 0xfffffff0, URZ, 0xc0, !UPT ;  /* 0xfffffff00d0d7892 */ /* 0x000fe4000f8ec0ff */
[----:B------:R-:W-:Y:S02]  /*0230*/  ULOP3.LUT UR12, UR12, 0xfffffff0, URZ, 0xc0, !UPT ;  /* 0xfffffff00c0c7892 */ /* 0x000fe4000f8ec0ff */
[----:B------:R-:W-:Y:S02]  /*0240*/  ULEA UR14, UR16, UR14, 0x18 ;  /* 0x0000000e100e7291 */ /* 0x000fe4000f8ec0ff */
[----:B------:R-:W-:Y:S01]  /*0250*/  USHF.R.U32.HI UR7, URZ, 0x4, UR13 ;  /* 0x00000004ff077899 */ /* 0x000fe2000801160d */
        /* <DEDUP_REMOVED lines=8> */
[----:B------:R-:W-:-:S02]  /*02e0*/  UIADD3 UR13, UPT, UPT, UR13, UR12, URZ ;  /* 0x0000000c0d0d7290 */ /* 0x000fc4000fffe0ff */
[----:B------:R-:W-:Y:S02]  /*02f0*/  ULEA UR16, UR17, UR14, 0x9 ;  /* 0x0000000e11107291 */ /* 0x000fe4000f8e48ff */
[----:B------:R-:W-:Y:S02]  /*0300*/  USHF.R.U32.HI UR12, URZ, 0x4, UR12 ;  /* 0x00000004ff0c7899 */ /* 0x000fe4000801160c */
[----:B----4-:R-:W-:Y:S01]  /*0310*/  UIMAD.WIDE UR4, UR22, 0x4, UR4 ;  /* 0x00000004160478a5 */ /* 0x010fe2000f8e0204 */
[----:B------:R-:W-:Y:S01]  /*0320*/  IMAD.U32 R0, RZ, RZ, UR13 ;  /* 0x0000000dff007e24 */ /* 0x000fe2000f8e00ff */
[----:B------:R-:W-:Y:S02]  /*0330*/  UPRMT UR7, UR7, 0x5410, URZ ;  /* 0x0000541007077896 */ /* 0x000fe400080000ff */
[----:B--2---:R-:W-:Y:S02]  /*0340*/  UIMAD.WIDE UR8, UR22, 0x4, UR8 ;  /* 0x00000004160878a5 */ /* 0x004fe4000f8e0208 */
[----:B------:R-:W-:-:S02]  /*0350*/  UIADD3 UR18, UPT, UPT, UR16, 0x80, URZ ;  /* 0x0000008010127890 */ /* 0x000fc4000fffe0ff */
[----:B------:R-:W-:Y:S01]  /*0360*/  UPRMT UR12, UR12, 0x5410, URZ ;  /* 0x000054100c0c7896 */ /* 0x000fe200080000ff */
[----:B------:R-:W-:Y:S02]  /*0370*/  UMOV UR19, UR15 ;  /* 0x0000000f00137c82 */ /* 0x000fe40008000000 */
[----:B---3--:R1:W-:Y:S06]  /*0380*/  UBLKCP.S.G [UR14], [UR4], UR7 ;  /* 0x0000000e040073ba */ /* 0x0083ec0008000207 */
[----:B------:R1:W-:Y:S01]  /*0390*/  UBLKCP.S.G [UR18], [UR8], UR12 ;  /* 0x00000012080073ba */ /* 0x0003e2000800020c */
[----:B------:R1:W-:Y:S01]  /*03a0*/  SYNCS.ARRIVE.TRANS64 RZ, [UR15], R0 ;  /* 0x00000000ffff79a7 */ /* 0x0003e2000800000f */
[----:B------:R-:W-:Y:S01]  /*03b0*/  NOP ;  /* 0x0000000000007918 */ /* 0x000fe20000000000 */
.L_x_29:
[----:B-1----:R-:W-:Y:S05]  /*03c0*/  BSYNC.RECONVERGENT B0 ;  /* 0x0000000000007941 */ /* 0x002fea0003800200 */
.L_x_28:
[----:B------:R-:W1:Y:S08]  /*03d0*/  S2UR UR5, SR_CgaCtaId ;  /* 0x00000000000579c3 */ /* 0x000e700000008800 */
[----:B------:R-:W-:Y:S01]  /*03e0*/  BAR.SYNC.DEFER_BLOCKING 0x0 ;  /* 0x0000000000007b1d */ /* 0x000fe20000010000 */
[----:B------:R-:W-:-:S05]  /*03f0*/  SHF.L.U32 R0, RZ, 0x1f, RZ ;  /* 0x0000001fff007819 */ /* 0x000fca00000006ff */
[----:B------:R-:W-:Y:S02]  /*0400*/  UMOV UR4, 0x400 ;  /* 0x0000040000047882 */ /* 0x000fe40000000000 */
[----:B-1----:R-:W-:-:S12]  /*0410*/  ULEA UR4, UR5, UR4, 0x18 ;  /* 0x0000000405047291 */ /* 0x002fd8000f8ec0ff */
.L_x_30:
[----:B------:R-:W1:Y:S02]  /*0420*/  SYNCS.PHASECHK.TRANS64.TRYWAIT P0, [UR4], R0 ;  /* 0x00000000ff0075a7 */ /* 0x000e640008001104 */
[----:B-1----:R-:W-:Y:S05]  /*0430*/  @!P0 BRA `(.L_x_30) ;  /* 0xfffffffc00f88947 */ /* 0x002fea000383ffff */
[----:B------:R-:W-:Y:S05]  /*0440*/  BRA `(.L_x_31) ;  /* 0x0000001400687947 */ /* 0x000fea0003800000 */
.L_x_27:
[----:B------:R-:W1:Y:S01]  /*0450*/  S2R R2, SR_TID.Y ;  /* 0x0000000000027919 */ /* 0x000e620000002200 */
[----:B------:R-:W2:Y:S01]  /*0460*/  LDCU UR10, c[0x0][0x360] ;  /* 0x00006c00ff0a77ac */ /* 0x000ea20008000800 */
[----:B------:R-:W-:Y:S01]  /*0470*/  BSSY.RECONVERGENT B0, `(.L_x_32) ;  /* 0x00000b1000007945 */ /* 0x000fe20003800200 */
[----:B------:R-:W1:Y:S01]  /*0480*/  S2R R3, SR_TID.Z ;  /* 0x0000000000037919 */ /* 0x000e620000002300 */
[----:B------:R-:W2:Y:S01]  /*0490*/  LDCU UR11, c[0x0][0x364] ;  /* 0x00006c80ff0b77ac */ /* 0x000ea20008000800 */
[----:B------:R-:W3:Y:S01]  /*04a0*/  LDC R0, c[0x0][0x368] ;  /* 0x0000da00ff007b82 */ /* 0x000ee20000000800 */
[----:B------:R-:W4:Y:S01]  /*04b0*/  S2R R5, SR_TID.X ;  /* 0x0000000000057919 */ /* 0x000f220000002100 */
[----:B------:R-:W-:Y:S02]  /*04c0*/  USHF.L.U32 UR4, UR23, 0x2, URZ ;  /* 0x0000000217047899 */ /* 0x000fe400080006ff */
[----:B------:R-:W-:Y:S02]  /*04d0*/  USHF.R.S32.HI UR12, URZ, 0x1f, UR22 ;  /* 0x0000001fff0c7899 */ /* 0x000fe40008011416 */
[----:B------:R-:W-:-:S04]  /*04e0*/  USHF.R.S32.HI UR5, URZ, 0x1f, UR4 ;  /* 0x0000001fff057899 */ /* 0x000fc80008011404 */
[----:B------:R-:W-:Y:S02]  /*04f0*/  USHF.R.U32.HI UR13, URZ, 0x2, UR5 ;  /* 0x00000002ff0d7899 */ /* 0x000fe40008011605 */
[----:B------:R-:W-:Y:S02]  /*0500*/  USHF.R.U64 UR7, UR4, 0x2, UR5 ;  /* 0x0000000204077899 */ /* 0x000fe40008001205 */
[----:B--2---:R-:W-:Y:S02]  /*0510*/  UIMAD UR4, UR10, UR11, URZ ;  /* 0x0000000b0a0472a4 */ /* 0x004fe4000f8e02ff */
[----:B-1----:R-:W-:Y:S02]  /*0520*/  IMAD R2, R3, UR11, R2 ;  /* 0x0000000b03027c24 */ /* 0x002fe4000f8e0202 */
[----:B------:R-:W-:Y:S02]  /*0530*/  IMAD.U32 R3, RZ, RZ, UR13 ;  /* 0x0000000dff037e24 */ /* 0x000fe4000f8e00ff */
[----:B----4-:R-:W-:-:S02]  /*0540*/  IMAD R2, R2, UR10, R5 ;  /* 0x0000000a02027c24 */ /* 0x010fc4000f8e0205 */
[----:B---3--:R-:W-:Y:S01]  /*0550*/  IMAD R5, R0, UR4, RZ ;  /* 0x0000000400057c24 */ /* 0x008fe2000f8e02ff */
[----:B------:R-:W-:Y:S02]  /*0560*/  UMOV UR4, URZ ;  /* 0x000000ff00047c82 */ /* 0x000fe40008000000 */
[----:B------:R-:W-:-:S04]  /*0570*/  ISETP.LT.U32.AND P0, PT, R2, UR7, PT ;  /* 0x0000000702007c0c */ /* 0x000fc8000bf01070 */
[----:B------:R-:W-:Y:S01]  /*0580*/  ISETP.GT.U32.AND.EX P0, PT, R3, RZ, PT, P0 ;  /* 0x000000ff0300720c */ /* 0x000fe20003f04100 */
[----:B------:R-:W-:-:S12]  /*0590*/  IMAD.MOV.U32 R3, RZ, RZ, RZ ;  /* 0x000000ffff037224 */ /* 0x000fd800078e00ff */
[----:B------:R-:W-:Y:S05]  /*05a0*/  @!P0 BRA `(.L_x_33) ;  /* 0x0000000800748947 */ /* 0x000fea0003800000 */
[----:B------:R-:W-:Y:S01]  /*05b0*/  IMAD.IADD R7, R5, 0x1, R2 ;  /* 0x0000000105077824 */ /* 0x000fe200078e0202 */
[----:B------:R-:W-:Y:S01]  /*05c0*/  MOV R6, UR7 ;  /* 0x0000000700067c02 */ /* 0x000fe20008000f00 */
[----:B------:R-:W-:Y:S01]  /*05d0*/  IMAD.U32 R4, RZ, RZ, UR13 ;  /* 0x0000000dff047e24 */ /* 0x000fe2000f8e00ff */
[----:B------:R-:W-:Y:S01]  /*05e0*/  BSSY.RECONVERGENT B1, `(.L_x_34) ;  /* 0x0000029000017945 */ /* 0x000fe20003800200 */
[----:B------:R-:W-:Y:S01]  /*05f0*/  IMAD.U32 R8, RZ, RZ, UR13 ;  /* 0x0000000dff087e24 */ /* 0x000fe2000f8e00ff */
[C---:B------:R-:W-:Y:S01]  /*0600*/  ISETP.LT.U32.AND P1, PT, R7.reuse, UR7, PT ;  /* 0x0000000707007c0c */ /* 0x040fe2000bf21070 */
[----:B------:R-:W-:Y:S01]  /*0610*/  IMAD.MOV.U32 R9, RZ, RZ, -0x1 ;  /* 0xffffffffff097424 */ /* 0x000fe200078e00ff */
[----:B------:R-:W-:Y:S02]  /*0620*/  ISETP.LT.U32.AND P0, PT, R7, UR7, PT ;  /* 0x0000000707007c0c */ /* 0x000fe4000bf01070 */
[----:B------:R-:W-:Y:S02]  /*0630*/  ISETP.GT.U32.AND.EX P1, PT, R4, RZ, PT, P1 ;  /* 0x000000ff0400720c */ /* 0x000fe40003f24110 */
[----:B------:R-:W-:Y:S01]  /*0640*/  ISETP.GT.U32.AND.EX P0, PT, R8, RZ, PT, P0 ;  /* 0x000000ff0800720c */ /* 0x000fe20003f04100 */
[----:B------:R-:W-:Y:S01]  /*0650*/  IMAD.U32 R8, RZ, RZ, UR13 ;  /* 0x0000000dff087e24 */ /* 0x000fe2000f8e00ff */
[----:B------:R-:W-:-:S02]  /*0660*/  SEL R6, R6, R7, P1 ;  /* 0x0000000706067207 */ /* 0x000fc40000800000 */
[----:B------:R-:W-:Y:S02]  /*0670*/  SEL R4, RZ, 0x1, !P0 ;  /* 0x00000001ff047807 */ /* 0x000fe40004000000 */
        /* <DEDUP_REMOVED lines=13> */
[----:B------:R-:W-:-:S04]  /*0750*/  IMAD.HI.U32 R7, R7, R9, R6 ;  /* 0x0000000907077227 */ /* 0x000fc800078e0006 */
[----:B------:R-:W-:Y:S02]  /*0760*/  IMAD.MOV.U32 R9, RZ, RZ, RZ ;  /* 0x000000ffff097224 */ /* 0x000fe400078e00ff */
[----:B------:R-:W-:-:S04]  /*0770*/  IMAD.HI.U32 R7, R7, R12, RZ ;  /* 0x0000000c07077227 */ /* 0x000fc800078e00ff */
[----:B------:R-:W-:-:S04]  /*0780*/  IMAD.MOV R10, RZ, RZ, -R7 ;  /* 0x000000ffff0a7224 */ /* 0x000fc800078e0a07 */
[----:B------:R-:W-:-:S05]  /*0790*/  IMAD R10, R5, R10, R12 ;  /* 0x0000000a050a7224 */ /* 0x000fca00078e020c */
[----:B------:R-:W-:-:S13]  /*07a0*/  ISETP.GE.U32.AND P0, PT, R10, R5, PT ;  /* 0x000000050a00720c */ /* 0x000fda0003f06070 */
[----:B------:R-:W-:Y:S01]  /*07b0*/  @P0 IADD3 R10, PT, PT, -R5, R10, RZ ;  /* 0x0000000a050a0210 */ /* 0x000fe20007ffe1ff */
[----:B------:R-:W-:-:S03]  /*07c0*/  @P0 VIADD R7, R7, 0x1 ;  /* 0x0000000107070836 */ /* 0x000fc60000000000 */
[----:B------:R-:W-:-:S13]  /*07d0*/  ISETP.GE.U32.AND P1, PT, R10, R5, PT ;  /* 0x000000050a00720c */ /* 0x000fda0003f26070 */
[----:B------:R-:W-:Y:S01]  /*07e0*/  @P1 VIADD R7, R7, 0x1 ;  /* 0x0000000107071836 */ /* 0x000fe20000000000 */
[----:B------:R-:W-:-:S05]  /*07f0*/  @!P2 LOP3.LUT R7, RZ, R5, RZ, 0x33, !PT ;  /* 0x00000005ff07a212 */ /* 0x000fca00078e33ff */
[----:B------:R-:W-:Y:S01]  /*0800*/  IMAD.MOV.U32 R8, RZ, RZ, R7 ;  /* 0x000000ffff087224 */ /* 0x000fe200078e0007 */
[----:B------:R-:W-:Y:S06]  /*0810*/  BRA `(.L_x_36) ;  /* 0x0000000000147947 */ /* 0x000fec0003800000 */
.L_x_35:
[----:B------:R-:W-:Y:S01]  /*0820*/  IMAD.MOV.U32 R9, RZ, RZ, R12 ;  /* 0x000000ffff097224 */ /* 0x000fe200078e000c */
[----:B------:R-:W-:-:S07]  /*0830*/  MOV R8, 0x850 ;  /* 0x0000085000087802 */ /* 0x000fce0000000f00 */
[----:B------:R-:W-:Y:S05]  /*0840*/  CALL.REL.NOINC `($__internal_1_$__cuda_sm20_div_u64) ;  /* 0x0000001400747944 */ /* 0x000fea0003c00000 */
[----:B------:R-:W-:Y:S01]  /*0850*/  IMAD.MOV.U32 R8, RZ, RZ, R6 ;  /* 0x000000ffff087224 */ /* 0x000fe200078e0006 */
[----:B------:R-:W-:-:S07]  /*0860*/  MOV R9, R7 ;  /* 0x0000000700097202 */ /* 0x000fce0000000f00 */
.L_x_36:
[----:B------:R-:W-:Y:S05]  /*0870*/  BSYNC.RECONVERGENT B1 ;  /* 0x0000000000017941 */ /* 0x000fea0003800200 */
.L_x_34:
[----:B------:R-:W-:Y:S01]  /*0880*/  IADD3 R12, P0, PT, R8, R4, RZ ;  /* 0x00000004080c7210 */ /* 0x000fe20007f1e0ff */
[----:B------:R-:W1:Y:S01]  /*0890*/  LDC R6, c[0x0][0x3a0] ;  /* 0x0000e800ff067b82 */ /* 0x000e620000000800 */
[----:B------:R-:W-:Y:S01]  /*08a0*/  BSSY.RECONVERGENT B1, `(.L_x_37) ;  /* 0x0000030000017945 */ /* 0x000fe20003800200 */
[----:B------:R-:W-:Y:S01]  /*08b0*/  IMAD.MOV.U32 R27, RZ, RZ, R2 ;  /* 0x000000ffff1b7224 */ /* 0x000fe200078e0002 */
[C---:B------:R-:W-:Y:S01]  /*08c0*/  LOP3.LUT R4, R12.reuse, 0x3, RZ, 0xc0, !PT ;  /* 0x000000030c047812 */ /* 0x040fe200078ec0ff */
[----:B------:R-:W-:Y:S01]  /*08d0*/  IMAD.X R8, RZ, RZ, R9, P0 ;  /* 0x000000ffff087224 */ /* 0x000fe200000e0609 */
[----:B------:R-:W-:Y:S02]  /*08e0*/  ISETP.GE.U32.AND P0, PT, R12, 0x3, PT ;  /* 0x000000030c00780c */ /* 0x000fe40003f06070 */
[----:B------:R-:W-:Y:S01]  /*08f0*/  ISETP.NE.U32.AND P1, PT, R4, 0x3, PT ;  /* 0x000000030400780c */ /* 0x000fe20003f25070 */
[----:B------:R-:W-:Y:S01]  /*0900*/  IMAD.MOV.U32 R4, RZ, RZ, R3 ;  /* 0x000000ffff047224 */ /* 0x000fe200078e0003 */
[----:B------:R-:W-:-:S02]  /*0910*/  ISETP.GE.U32.AND.EX P0, PT, R8, RZ, PT, P0 ;  /* 0x000000ff0800720c */ /* 0x000fc40003f06100 */
[----:B------:R-:W-:Y:S02]  /*0920*/  ISETP.NE.AND.EX P1, PT, RZ, RZ, PT, P1 ;  /* 0x000000ffff00720c */ /* 0x000fe40003f25310 */
[----:B-1----:R-:W-:-:S11]  /*0930*/  SHF.R.S32.HI R11, RZ, 0x1f, R6 ;  /* 0x0000001fff0b7819 */ /* 0x002fd60000011406 */
[----:B------:R-:W-:Y:S05]  /*0940*/  @!P1 BRA `(.L_x_38) ;  /* 0x0000000000949947 */ /* 0x000fea0003800000 */
[----:B------:R-:W1:Y:S01]  /*0950*/  S2UR UR8, SR_CgaCtaId ;  /* 0x00000000000879c3 */ /* 0x000e620000008800 */
[----:B------:R-:W2:Y:S01]  /*0960*/  LDCU.64 UR14, c[0x0][0x398] ;  /* 0x00007300ff0e77ac */ /* 0x000ea20008000a00 */
[----:B------:R-:W-:Y:S02]  /*0970*/  VIADD R12, R12, 0x1 ;  /* 0x000000010c0c7836 */ /* 0x000fe40000000000 */
[----:B------:R-:W-:Y:S01]  /*0980*/  IMAD R8, R0, UR11, RZ ;  /* 0x0000000b00087c24 */ /* 0x000fe2000f8e02ff */
[----:B------:R-:W-:Y:S01]  /*0990*/  USHF.L.U32 UR5, UR22, 0x2, URZ ;  /* 0x0000000216057899 */ /* 0x000fe200080006ff */
[----:B------:R-:W-:Y:S01]  /*09a0*/  IMAD.MOV.U32 R27, RZ, RZ, R2 ;  /* 0x000000ffff1b7224 */ /* 0x000fe200078e0002 */
[----:B------:R-:W-:Y:S01]  /*09b0*/  USHF.L.U64.HI UR9, UR22, 0x2, UR12 ;  /* 0x0000000216097899 */ /* 0x000fe2000801020c */
[----:B------:R-:W-:Y:S01]  /*09c0*/  LOP3.LUT R12, R12, 0x3, RZ, 0xc0, !PT ;  /* 0x000000030c0c7812 */ /* 0x000fe200078ec0ff */
[----:B------:R-:W-:Y:S02]  /*09d0*/  IMAD R10, R8, UR10, RZ ;  /* 0x0000000a080a7c24 */ /* 0x000fe4000f8e02ff */
[----:B------:R-:W-:Y:S01]  /*09e0*/  LEA R7, P1, R2, UR5, 0x2 ;  /* 0x0000000502077c11 */ /* 0x000fe2000f8210ff */
[----:B------:R-:W-:-:S02]  /*09f0*/  UMOV UR5, 0x400 ;  /* 0x0000040000057882 */ /* 0x000fc40000000000 */
[----:B------:R-:W-:Y:S01]  /*0a00*/  UIADD3 UR5, UPT, UPT, UR5, 0x80, URZ ;  /* 0x0000008005057890 */ /* 0x000fe2000fffe0ff */
[----:B------:R-:W-:Y:S02]  /*0a10*/  LEA.HI.X R4, R2, UR9, R3, 0x2, P1 ;  /* 0x0000000902047c11 */ /* 0x000fe400088f1403 */
[----:B------:R-:W-:Y:S02]  /*0a20*/  IADD3 R12, P1, PT, RZ, -R12, RZ ;  /* 0x8000000cff0c7210 */ /* 0x000fe40007f3e0ff */
[----:B--2---:R-:W-:-:S03]  /*0a30*/  IADD3 R14, P2, P3, R7, UR14, R6 ;  /* 0x0000000e070e7c10 */ /* 0x004fc6000fb5e006 */
[----:B------:R-:W-:Y:S01]  /*0a40*/  IMAD.X R13, RZ, RZ, -0x1, P1 ;  /* 0xffffffffff0d7424 */ /* 0x000fe200008e06ff */
[----:B------:R-:W-:Y:S01]  /*0a50*/  IADD3.X R15, PT, PT, R4, UR15, R11, P2, P3 ;  /* 0x0000000f040f7c10 */ /* 0x000fe200097e640b */
[----:B-1----:R-:W-:Y:S01]  /*0a60*/  ULEA UR5, UR8, UR5, 0x18 ;  /* 0x0000000508057291 */ /* 0x002fe2000f8ec0ff */
[----:B------:R-:W-:-:S05]  /*0a70*/  MOV R4, R3 ;  /* 0x0000000300047202 */ /* 0x000fca0000000f00 */
[----:B------:R-:W-:-:S04]  /*0a80*/  VIADD R7, R6, UR5 ;  /* 0x0000000506077c36 */ /* 0x000fc80008000000 */
[----:B------:R-:W-:-:S07]  /*0a90*/  IMAD R7, R2, 0x4, R7 ;  /* 0x0000000402077824 */ /* 0x000fce00078e0207 */
.L_x_39:
        /* <DEDUP_REMOVED lines=13> */
[----:B------:R-:W-:-:S02]  /*0b70*/  ISETP.NE.AND.EX P1, PT, R13, RZ, PT, P1 ;  /* 0x000000ff0d00720c */ /* 0x000fc40003f25310 */
[----:B-1----:R-:W-:-:S11]  /*0b80*/  LEA R7, R10, R7, 0x2 ;  /* 0x000000070a077211 */ /* 0x002fd600078e10ff */
[----:B------:R-:W-:Y:S05]  /*0b90*/  @P1 BRA `(.L_x_39) ;  /* 0xfffffffc00c01947 */ /* 0x000fea000383ffff */
.L_x_38:
[----:B------:R-:W-:Y:S05]  /*0ba0*/  BSYNC.RECONVERGENT B1 ;  /* 0x0000000000017941 */ /* 0x000fea0003800200 */
.L_x_37:
[----:B------:R-:W-:Y:S05]  /*0bb0*/  @!P0 BRA `(.L_x_33) ;  /* 0x0000000000f08947 */ /* 0x000fea0003800000 */
[----:B------:R-:W1:Y:S01]  /*0bc0*/  LDCU.64 UR14, c[0x0][0x398] ;  /* 0x00007300ff0e77ac */ /* 0x000e620008000a00 */
[----:B------:R-:W2:Y:S01]  /*0bd0*/  S2UR UR9, SR_CgaCtaId ;  /* 0x00000000000979c3 */ /* 0x000ea20000008800 */
[----:B------:R-:W-:Y:S01]  /*0be0*/  IMAD.SHL.U32 R9, R5, 0x4, RZ ;  /* 0x0000000405097824 */ /* 0x000fe200078e00ff */
[----:B------:R-:W-:Y:S01]  /*0bf0*/  UMOV UR8, 0x400 ;  /* 0x0000040000087882 */ /* 0x000fe20000000000 */
[----:B------:R-:W-:Y:S01]  /*0c00*/  IMAD R21, R0, UR11, RZ ;  /* 0x0000000b00157c24 */ /* 0x000fe2000f8e02ff */
[----:B------:R-:W-:Y:S01]  /*0c10*/  UIADD3 UR8, UPT, UPT, UR8, 0x80, URZ ;  /* 0x0000008008087890 */ /* 0x000fe2000fffe0ff */
[----:B------:R-:W-:Y:S02]  /*0c20*/  UMOV UR5, URZ ;  /* 0x000000ff00057c82 */ /* 0x000fe40008000000 */
[----:B------:R-:W-:Y:S01]  /*0c30*/  IMAD R21, R21, UR10, RZ ;  /* 0x0000000a15157c24 */ /* 0x000fe2000f8e02ff */
[----:B-1----:R-:W-:Y:S01]  /*0c40*/  IADD3 R25, P0, PT, R6, UR14, RZ ;  /* 0x0000000e06197c10 */ /* 0x002fe2000ff1e0ff */
[----:B------:R-:W-:-:S03]  /*0c50*/  USHF.L.U64.HI UR14, UR22, 0x2, UR12 ;  /* 0x00000002160e7899 */ /* 0x000fc6000801020c */
[----:B------:R-:W-:Y:S01]  /*0c60*/  IADD3.X R7, PT, PT, R11, UR15, RZ, P0, !PT ;  /* 0x0000000f0b077c10 */ /* 0x000fe200087fe4ff */
[----:B------:R-:W-:Y:S02]  /*0c70*/  USHF.L.U32 UR15, UR22, 0x2, URZ ;  /* 0x00000002160f7899 */ /* 0x000fe400080006ff */
[C---:B------:R-:W-:Y:S01]  /*0c80*/  IADD3 R8, P0, PT, R27.reuse, UR22, RZ ;  /* 0x000000161b087c10 */ /* 0x040fe2000ff1e0ff */
[----:B--2---:R-:W-:Y:S01]  /*0c90*/  ULEA UR8, UR9, UR8, 0x18 ;  /* 0x0000000809087291 */ /* 0x004fe2000f8ec0ff */
[----:B------:R-:W-:Y:S02]  /*0ca0*/  SHF.R.U32.HI R11, RZ, 0x1e, R5 ;  /* 0x0000001eff0b7819 */ /* 0x000fe40000011605 */
[----:B------:R-:W-:Y:S01]  /*0cb0*/  IADD3.X R15, PT, PT, R4, UR12, RZ, P0, !PT ;  /* 0x0000000c040f7c10 */ /* 0x000fe200087fe4ff */
[----:B------:R-:W-:Y:S01]  /*0cc0*/  IMAD.SHL.U32 R14, R8, 0x4, RZ ;  /* 0x00000004080e7824 */ /* 0x000fe200078e00ff */
[----:B------:R-:W-:Y:S01]  /*0cd0*/  LEA R10, P0, R27, UR15, 0x2 ;  /* 0x0000000f1b0a7c11 */ /* 0x000fe2000f8010ff */
[----:B------:R-:W-:Y:S01]  /*0ce0*/  VIADD R6, R6, UR8 ;  /* 0x0000000806067c36 */ /* 0x000fe20008000000 */
[----:B------:R-:W-:-:S02]  /*0cf0*/  SHF.L.U64.HI R15, R8, 0x2, R15 ;  /* 0x00000002080f7819 */ /* 0x000fc4000001020f */
[C---:B------:R-:W-:Y:S01]  /*0d00*/  LEA.HI.X R12, R27.reuse, UR14, R4, 0x2, P0 ;  /* 0x0000000e1b0c7c11 */ /* 0x040fe200080f1404 */
[----:B------:R-:W-:Y:S01]  /*0d10*/  IMAD R8, R27, 0x4, R6 ;  /* 0x000000041b087824 */ /* 0x000fe200078e0206 */
[-C--:B------:R-:W-:Y:S01]  /*0d20*/  IADD3 R20, P1, PT, R9, R10.reuse, RZ ;  /* 0x0000000a09147210 */ /* 0x080fe20007f3e0ff */
[C---:B------:R-:W-:Y:S01]  /*0d30*/  IMAD.WIDE.U32 R14, R5.reuse, 0xc, R14 ;  /* 0x0000000c050e7825 */ /* 0x040fe200078e000e */
[----:B------:R-:W-:Y:S02]  /*0d40*/  LEA R13, P0, R5, R10, 0x3 ;  /* 0x0000000a050d7211 */ /* 0x000fe400078018ff */
[----:B------:R-:W-:Y:S01]  /*0d50*/  LEA R22, R21, R8, 0x2 ;  /* 0x0000000815167211 */ /* 0x000fe200078e10ff */
[----:B------:R-:W-:Y:S01]  /*0d60*/  IMAD.X R26, R11, 0x1, R12, P1 ;  /* 0x000000010b1a7824 */ /* 0x000fe200008e060c */
[----:B------:R-:W-:Y:S01]  /*0d70*/  LEA.HI.X R24, R5, R12, RZ, 0x3, P0 ;  /* 0x0000000c05187211 */ /* 0x000fe200000f1cff */
[----:B------:R-:W-:Y:S02]  /*0d80*/  VIADD R28, R15, UR5 ;  /* 0x000000050f1c7c36 */ /* 0x000fe40008000000 */
[----:B------:R-:W-:-:S02]  /*0d90*/  IMAD R23, R21, 0x8, R8 ;  /* 0x0000000815177824 */ /* 0x000fc400078e0208 */
[----:B------:R-:W-:-:S07]  /*0da0*/  IMAD R6, R21, 0xc, R8 ;  /* 0x0000000c15067824 */ /* 0x000fce00078e0208 */
.L_x_40:
[----:B------:R-:W-:-:S05]  /*0db0*/  IADD3 R18, P0, PT, R25, R10, RZ ;  /* 0x0000000a19127210 */ /* 0x000fca0007f1e0ff */
[----:B------:R-:W-:Y:S01]  /*0dc0*/  IMAD.X R19, R7, 0x1, R12, P0 ;  /* 0x0000000107137824 */ /* 0x000fe200000e060c */
[----:B------:R-:W-:-:S04]  /*0dd0*/  IADD3 R16, P0, PT, R25, R20, RZ ;  /* 0x0000001419107210 */ /* 0x000fc80007f1e0ff */
[----:B------:R-:W-:Y:S01]  /*0de0*/  @!PT LDS RZ, [RZ] ;  /* 0x00000000fffff984 */ /* 0x000fe20000000800 */
[----:B------:R-:W-:Y:S01]  /*0df0*/  @!PT LDS RZ, [RZ] ;  /* 0x00000000fffff984 */ /* 0x000fe20000000800 */
[----:B------:R-:W-:Y:S01]  /*0e00*/  @!PT LDS RZ, [RZ] ;  /* 0x00000000fffff984 */ /* 0x000fe20000000800 */
[----:B------:R1:W-:Y:S01]  /*0e10*/  LDGSTS.E [R8], desc[UR20][R18.64] ;  /* 0x0000000012087fae */ /* 0x0003e2000b9a1014 */
[----:B------:R-:W-:-:S05]  /*0e20*/  IMAD.X R17, R7, 0x1, R26, P0 ;  /* 0x0000000107117824 */ /* 0x000fca00000e061a */
[----:B------:R2:W-:Y:S01]  /*0e30*/  LDGSTS.E [R22], desc[UR20][R16.64] ;  /* 0x0000000010167fae */ /* 0x0005e2000b9a1014 */
[----:B-1----:R-:W-:Y:S01]  /*0e40*/  IMAD R8, R21, 0x10, R8 ;  /* 0x0000001015087824 */ /* 0x002fe200078e0208 */
[----:B--2---:R-:W-:Y:S01]  /*0e50*/  IADD3 R16, P0, PT, R25, R13, RZ ;  /* 0x0000000d19107210 */ /* 0x004fe20007f1e0ff */
[----:B------:R-:W-:-:S04]  /*0e60*/  IMAD R22, R21, 0x10, R22 ;  /* 0x0000001015167824 */ /* 0x000fc800078e0216 */
[----:B------:R-:W-:Y:S01]  /*0e70*/  IMAD.X R17, R7, 0x1, R24, P0 ;  /* 0x0000000107117824 */ /* 0x000fe200000e0618 */
[----:B------:R-:W-:-:S04]  /*0e80*/  IADD3 R18, P0, PT, R25, R14, RZ ;  /* 0x0000000e19127210 */ /* 0x000fc80007f1e0ff */
[----:B------:R1:W-:Y:S01]  /*0e90*/  LDGSTS.E [R23], desc[UR20][R16.64] ;  /* 0x0000000010177fae */ /* 0x0003e2000b9a1014 */
[----:B------:R-:W-:Y:S01]  /*0ea0*/  IMAD.X R19, R7, 0x1, R28, P0 ;  /* 0x0000000107137824 */ /* 0x000fe200000e061c */
[----:B------:R-:W-:-:S04]  /*0eb0*/  IADD3 R27, P0, PT, R9, R27, RZ ;  /* 0x0000001b091b7210 */ /* 0x000fc80007f1e0ff */
[----:B------:R2:W-:Y:S01]  /*0ec0*/  LDGSTS.E [R6], desc[UR20][R18.64] ;  /* 0x0000000012067fae */ /* 0x0005e2000b9a1014 */
[----:B------:R-:W-:Y:S01]  /*0ed0*/  IMAD.X R4, R11, 0x1, R4, P0 ;  /* 0x000000010b047824 */ /* 0x000fe200000e0604 */
[----:B------:R-:W-:-:S04]  /*0ee0*/  ISETP.GE.U32.AND P0, PT, R27, UR7, PT ;  /* 0x000000071b007c0c */ /* 0x000fc8000bf06070 */
[----:B------:R-:W-:Y:S01]  /*0ef0*/  ISETP.GE.U32.AND.EX P0, PT, R4, UR13, PT, P0 ;  /* 0x0000000d04007c0c */ /* 0x000fe2000bf06100 */
[----:B-1----:R-:W-:Y:S01]  /*0f00*/  IMAD.MOV.U32 R16, RZ, RZ, R25 ;  /* 0x000000ffff107224 */ /* 0x002fe200078e0019 */
[----:B------:R-:W-:Y:S02]  /*0f10*/  MOV R17, R7 ;  /* 0x0000000700117202 */ /* 0x000fe40000000f00 */
[C---:B------:R-:W-:Y:S01]  /*0f20*/  LEA R23, R21.reuse, R23, 0x4 ;  /* 0x0000001715177211 */ /* 0x040fe200078e20ff */
[----:B--2---:R-:W-:Y:S02]  /*0f30*/  IMAD R6, R21, 0x10, R6 ;  /* 0x0000001015067824 */ /* 0x004fe400078e0206 */
[----:B------:R-:W-:-:S04]  /*0f40*/  IMAD.WIDE.U32 R16, R5, 0x10, R16 ;  /* 0x0000001005107825 */ /* 0x000fc800078e0010 */
[----:B------:R-:W-:Y:S02]  /*0f50*/  IMAD.MOV.U32 R25, RZ, RZ, R16 ;  /* 0x000000ffff197224 */ /* 0x000fe400078e0010 */
[----:B------:R-:W-:Y:S01]  /*0f60*/  IMAD.MOV.U32 R7, RZ, RZ, R17 ;  /* 0x000000ffff077224 */ /* 0x000fe200078e0011 */
[----:B------:R-:W-:Y:S06]  /*0f70*/  @!P0 BRA `(.L_x_40) ;  /* 0xfffffffc008c8947 */ /* 0x000fec000383ffff */
.L_x_33:
[----:B------:R-:W-:Y:S05]  /*0f80*/  BSYNC.RECONVERGENT B0 ;  /* 0x0000000000007941 */ /* 0x000fea0003800200 */
.L_x_32:
[----:B------:R-:W-:Y:S01]  /*0f90*/  IMAD.U32 R4, RZ, RZ, UR13 ;  /* 0x0000000dff047e24 */ /* 0x000fe2000f8e00ff */
[----:B------:R-:W-:Y:S01]  /*0fa0*/  ISETP.LT.U32.AND P0, PT, R2, UR7, PT ;  /* 0x0000000702007c0c */ /* 0x000fe2000bf01070 */
[----:B------:R-:W0:Y:S01]  /*0fb0*/  LDGDEPBAR ;  /* 0x00000000000079af */ /* 0x000e220000000000 */
[----:B------:R-:W-:Y:S02]  /*0fc0*/  BSSY.RECONVERGENT B0, `(.L_x_41) ;  /* 0x000009f000007945 */ /* 0x000fe40003800200 */
[----:B------:R-:W-:-:S13]  /*0fd0*/  ISETP.GT.U32.AND.EX P0, PT, R4, R3, PT, P0 ;  /* 0x000000030400720c */ /* 0x000fda0003f04100 */
[----:B------:R-:W-:Y:S05]  /*0fe0*/  @!P0 BRA `(.L_x_42) ;  /* 0x0000000800708947 */ /* 0x000fea0003800000 */
[----:B------:R-:W-:Y:S01]  /*0ff0*/  IMAD.IADD R9, R5, 0x1, R2 ;  /* 0x0000000105097824 */ /* 0x000fe200078e0202 */
[----:B------:R-:W-:Y:S01]  /*1000*/  MOV R6, UR7 ;  /* 0x0000000700067c02 */ /* 0x000fe20008000f00 */
[----:B------:R-:W-:Y:S01]  /*1010*/  IMAD.U32 R4, RZ, RZ, UR13 ;  /* 0x0000000dff047e24 */ /* 0x000fe2000f8e00ff */
[----:B------:R-:W-:Y:S01]  /*1020*/  BSSY.RECONVERGENT B1, `(.L_x_43) ;  /* 0x0000027000017945 */ /* 0x000fe20003800200 */
[----:B------:R-:W-:Y:S01]  /*1030*/  IMAD.U32 R7, RZ, RZ, UR13 ;  /* 0x0000000dff077e24 */ /* 0x000fe2000f8e00ff */
[C---:B------:R-:W-:Y:S01]  /*1040*/  ISETP.LT.U32.AND P0, PT, R9.reuse, UR7, PT ;  /* 0x0000000709007c0c */ /* 0x040fe2000bf01070 */
[----:B------:R-:W-:Y:S01]  /*1050*/  IMAD.U32 R10, RZ, RZ, UR13 ;  /* 0x0000000dff0a7e24 */ /* 0x000fe2000f8e00ff */
[----:B------:R-:W-:Y:S02]  /*1060*/  ISETP.LT.U32.AND P1, PT, R9, UR7, PT ;  /* 0x0000000709007c0c */ /* 0x000fe4000bf21070 */
[----:B------:R-:W-:Y:S02]  /*1070*/  ISETP.GT.U32.AND.EX P0, PT, R4, RZ, PT, P0 ;  /* 0x000000ff0400720c */ /* 0x000fe40003f04100 */
[----:B------:R-:W-:Y:S01]  /*1080*/  ISETP.GT.U32.AND.EX P1, PT, R7, RZ, PT, P1 ;  /* 0x000000ff0700720c */ /* 0x000fe20003f24110 */
[----:B------:R-:W-:Y:S01]  /*1090*/  IMAD.MOV.U32 R7, RZ, RZ, -0x1 ;  /* 0xffffffffff077424 */ /* 0x000fe200078e00ff */
        /* <DEDUP_REMOVED lines=12> */
[----:B-1----:R-:W-:-:S06]  /*1160*/  VIADD R7, R10, 0xffffffe ;  /* 0x0ffffffe0a077836 */ /* 0x002fcc0000000000 */
[----:B------:R-:W1:Y:S02]  /*1170*/  F2I.FTZ.U32.TRUNC.NTZ R7, R7 ;  /* 0x0000000700077305 */ /* 0x000e64000021f000 */
[----:B-1----:R-:W-:-:S04]  /*1180*/  IMAD R11, R11, R7, RZ ;  /* 0x000000070b0b7224 */ /* 0x002fc800078e02ff */
[----:B------:R-:W-:-:S06]  /*1190*/  IMAD.HI.U32 R6, R7, R11, R6 ;  /* 0x0000000b07067227 */ /* 0x000fcc00078e0006 */
[----:B------:R-:W-:-:S05]  /*11a0*/  IMAD.HI.U32 R8, R6, R9, RZ ;  /* 0x0000000906087227 */ /* 0x000fca00078e00ff */
[----:B------:R-:W-:-:S05]  /*11b0*/  IADD3 R6, PT, PT, -R8, RZ, RZ ;  /* 0x000000ff08067210 */ /* 0x000fca0007ffe1ff */
[----:B------:R-:W-:Y:S02]  /*11c0*/  IMAD R6, R5, R6, R9 ;  /* 0x0000000605067224 */ /* 0x000fe400078e0209 */
[----:B------:R-:W-:-:S03]  /*11d0*/  IMAD.MOV.U32 R9, RZ, RZ, RZ ;  /* 0x000000ffff097224 */ /* 0x000fc600078e00ff */
[----:B------:R-:W-:-:S13]  /*11e0*/  ISETP.GE.U32.AND P0, PT, R6, R5, PT ;  /* 0x000000050600720c */ /* 0x000fda0003f06070 */
[----:B------:R-:W-:Y:S02]  /*11f0*/  @P0 IMAD.IADD R6, R6, 0x1, -R5 ;  /* 0x0000000106060824 */ /* 0x000fe400078e0a05 */
[----:B------:R-:W-:-:S03]  /*1200*/  @P0 VIADD R8, R8, 0x1 ;  /* 0x0000000108080836 */ /* 0x000fc60000000000 */
[----:B------:R-:W-:-:S13]  /*1210*/  ISETP.GE.U32.AND P1, PT, R6, R5, PT ;  /* 0x000000050600720c */ /* 0x000fda0003f26070 */
[----:B------:R-:W-:Y:S01]  /*1220*/  @P1 VIADD R8, R8, 0x1 ;  /* 0x0000000108081836 */ /* 0x000fe20000000000 */
[----:B------:R-:W-:Y:S01]  /*1230*/  @!P2 LOP3.LUT R8, RZ, R5, RZ, 0x33, !PT ;  /* 0x00000005ff08a212 */ /* 0x000fe200078e33ff */
[----:B------:R-:W-:Y:S06]  /*1240*/  BRA `(.L_x_45) ;  /* 0x0000000000107947 */ /* 0x000fec0003800000 */
.L_x_44:
[----:B------:R-:W-:-:S07]  /*1250*/  MOV R8, 0x1270 ;  /* 0x0000127000087802 */ /* 0x000fce0000000f00 */
[----:B------:R-:W-:Y:S05]  /*1260*/  CALL.REL.NOINC `($__internal_1_$__cuda_sm20_div_u64) ;  /* 0x0000000800ec7944 */ /* 0x000fea0003c00000 */
[----:B------:R-:W-:Y:S01]  /*1270*/  IMAD.MOV.U32 R8, RZ, RZ, R6 ;  /* 0x000000ffff087224 */ /* 0x000fe200078e0006 */
[----:B------:R-:W-:-:S07]  /*1280*/  MOV R9, R7 ;  /* 0x0000000700097202 */ /* 0x000fce0000000f00 */
.L_x_45:
[----:B------:R-:W-:Y:S05]  /*1290*/  BSYNC.RECONVERGENT B1 ;  /* 0x0000000000017941 */ /* 0x000fea0003800200 */
.L_x_43:
[----:B------:R-:W-:Y:S01]  /*12a0*/  IADD3 R4, P0, PT, R8, R4, RZ ;  /* 0x0000000408047210 */ /* 0x000fe20007f1e0ff */
[----:B------:R-:W1:Y:S01]  /*12b0*/  LDC R6, c[0x0][0x3b0] ;  /* 0x0000ec00ff067b82 */ /* 0x000e620000000800 */
[----:B------:R-:W-:Y:S02]  /*12c0*/  BSSY.RECONVERGENT B1, `(.L_x_46) ;  /* 0x0000031000017945 */ /* 0x000fe40003800200 */
[C---:B------:R-:W-:Y:S01]  /*12d0*/  LOP3.LUT R7, R4.reuse, 0x3, RZ, 0xc0, !PT ;  /* 0x0000000304077812 */ /* 0x040fe200078ec0ff */
[----:B------:R-:W-:Y:S01]  /*12e0*/  IMAD.X R8, RZ, RZ, R9, P0 ;  /* 0x000000ffff087224 */ /* 0x000fe200000e0609 */
[----:B------:R-:W-:Y:S02]  /*12f0*/  ISETP.GE.U32.AND P0, PT, R4, 0x3, PT ;  /* 0x000000030400780c */ /* 0x000fe40003f06070 */
[----:B------:R-:W-:Y:S02]  /*1300*/  ISETP.NE.U32.AND P1, PT, R7, 0x3, PT ;  /* 0x000000030700780c */ /* 0x000fe40003f25070 */
[----:B------:R-:W-:Y:S01]  /*1310*/  ISETP.GE.U32.AND.EX P0, PT, R8, RZ, PT, P0 ;  /* 0x000000ff0800720c */ /* 0x000fe20003f06100 */
[----:B------:R-:W-:Y:S01]  /*1320*/  IMAD.U32 R8, RZ, RZ, UR22 ;  /* 0x00000016ff087e24 */ /* 0x000fe2000f8e00ff */
[----:B------:R-:W-:-:S04]  /*1330*/  ISETP.NE.AND.EX P1, PT, RZ, RZ, PT, P1 ;  /* 0x000000ffff00720c */ /* 0x000fc80003f25310 */
[----:B------:R-:W-:Y:S02]  /*1340*/  SHF.R.S32.HI R8, RZ, 0x1f, R8 ;  /* 0x0000001fff087819 */ /* 0x000fe40000011408 */
[----:B-1----:R-:W-:-:S07]  /*1350*/  SHF.R.S32.HI R16, RZ, 0x1f, R6 ;  /* 0x0000001fff107819 */ /* 0x002fce0000011406 */
[----:B------:R-:W-:Y:S05]  /*1360*/  @!P1 BRA `(.L_x_47) ;  /* 0x0000000000989947 */ /* 0x000fea0003800000 */
[----:B------:R-:W1:Y:S01]  /*1370*/  S2UR UR8, SR_CgaCtaId ;  /* 0x00000000000879c3 */ /* 0x000e620000008800 */
[----:B------:R-:W2:Y:S01]  /*1380*/  LDCU.64 UR14, c[0x0][0x3a8] ;  /* 0x00007500ff0e77ac */ /* 0x000ea20008000a00 */
[----:B------:R-:W-:Y:S02]  /*1390*/  IMAD.U32 R7, RZ, RZ, UR22 ;  /* 0x00000016ff077e24 */ /* 0x000fe4000f8e00ff */
[----:B------:R-:W-:Y:S01]  /*13a0*/  VIADD R9, R4, 0x1 ;  /* 0x0000000104097836 */ /* 0x000fe20000000000 */
[----:B------:R-:W-:Y:S01]  /*13b0*/  UMOV UR5, 0x400 ;  /* 0x0000040000057882 */ /* 0x000fe20000000000 */
[----:B------:R-:W-:Y:S01]  /*13c0*/  USHF.L.U32 UR9, UR22, 0x2, URZ ;  /* 0x0000000216097899 */ /* 0x000fe200080006ff */
[----:B------:R-:W-:Y:S01]  /*13d0*/  SHF.L.U64.HI R4, R7, 0x2, R8 ;  /* 0x0000000207047819 */ /* 0x000fe20000010208 */
[----:B------:R-:W3:Y:S01]  /*13e0*/  LDC R11, c[0x0][0x384] ;  /* 0x0000e100ff0b7b82 */ /* 0x000ee20000000800 */
[----:B------:R-:W-:Y:S01]  /*13f0*/  UIADD3 UR5, UPT, UPT, UR5, 0x80, URZ ;  /* 0x0000008005057890 */ /* 0x000fe2000fffe0ff */
[----:B------:R-:W-:Y:S01]  /*1400*/  LOP3.LUT R9, R9, 0x3, RZ, 0xc0, !PT ;  /* 0x0000000309097812 */ /* 0x000fe200078ec0ff */
[----:B------:R-:W-:Y:S01]  /*1410*/  IMAD R10, R0, UR11, RZ ;  /* 0x0000000b000a7c24 */ /* 0x000fe2000f8e02ff */
[----:B------:R-:W-:-:S02]  /*1420*/  LEA R7, P1, R2, UR9, 0x2 ;  /* 0x0000000902077c11 */ /* 0x000fc4000f8210ff */
[----:B------:R-:W-:Y:S01]  /*1430*/  IADD3 R9, P3, PT, RZ, -R9, RZ ;  /* 0x80000009ff097210 */ /* 0x000fe20007f7e0ff */
[----:B------:R-:W-:Y:S01]  /*1440*/  IMAD R14, R10, UR10, RZ ;  /* 0x0000000a0a0e7c24 */ /* 0x000fe2000f8e02ff */
[----:B------:R-:W-:Y:S02]  /*1450*/  LEA.HI.X R13, R2, R4, R3, 0x2, P1 ;  /* 0x00000004020d7211 */ /* 0x000fe400008f1403 */
[----:B--2---:R-:W-:-:S04]  /*1460*/  IADD3 R12, P1, P2, R7, UR14, R6 ;  /* 0x0000000e070c7c10 */ /* 0x004fc8000fa3e006 */
[----:B------:R-:W-:Y:S01]  /*1470*/  IADD3.X R13, PT, PT, R13, UR15, R16, P1, P2 ;  /* 0x0000000f0d0d7c10 */ /* 0x000fe20008fe4410 */
[----:B-1----:R-:W-:-:S06]  /*1480*/  ULEA UR5, UR8, UR5, 0x18 ;  /* 0x0000000508057291 */ /* 0x002fcc000f8ec0ff */
[----:B------:R-:W-:-:S05]  /*1490*/  VIADD R4, R6, UR5 ;  /* 0x0000000506047c36 */ /* 0x000fca0008000000 */
[----:B---3--:R-:W-:Y:S01]  /*14a0*/  LEA R7, R11, R4, 0x9 ;  /* 0x000000040b077211 */ /* 0x008fe200078e48ff */
[----:B------:R-:W-:-:S04]  /*14b0*/  IMAD.X R4, RZ, RZ, -0x1, P3 ;  /* 0xffffffffff047424 */ /* 0x000fc800018e06ff */
[----:B------:R-:W-:-:S07]  /*14c0*/  IMAD R7, R2, 0x4, R7 ;  /* 0x0000000402077824 */ /* 0x000fce00078e0207 */
.L_x_48:
        /* <DEDUP_REMOVED lines=16> */
.L_x_47:
[----:B------:R-:W-:Y:S05]  /*15d0*/  BSYNC.RECONVERGENT B1 ;  /* 0x0000000000017941 */ /* 0x000fea0003800200 */
.L_x_46:
[----:B------:R-:W-:Y:S05]  /*15e0*/  @!P0 BRA `(.L_x_42) ;  /* 0x0000000000f08947 */ /* 0x000fea0003800000 */
[----:B------:R-:W1:Y:S01]  /*15f0*/  S2UR UR8, SR_CgaCtaId ;  /* 0x00000000000879c3 */ /* 0x000e620000008800 */
[----:B------:R-:W2:Y:S01]  /*1600*/  LDCU.64 UR14, c[0x0][0x3a8] ;  /* 0x00007500ff0e77ac */ /* 0x000ea20008000a00 */
[----:B------:R-:W-:Y:S01]  /*1610*/  IMAD.U32 R9, RZ, RZ, UR22 ;  /* 0x00000016ff097e24 */ /* 0x000fe2000f8e00ff */
[----:B------:R-:W-:Y:S01]  /*1620*/  SHF.L.U32 R17, R5, 0x2, RZ ;  /* 0x0000000205117819 */ /* 0x000fe200000006ff */
[----:B------:R-:W-:Y:S01]  /*1630*/  IMAD R22, R0, UR11, RZ ;  /* 0x0000000b00167c24 */ /* 0x000fe2000f8e02ff */
[----:B------:R-:W-:Y:S01]  /*1640*/  UMOV UR5, 0x400 ;  /* 0x0000040000057882 */ /* 0x000fe20000000000 */
[----:B------:R-:W-:Y:S01]  /*1650*/  SHF.R.U32.HI R20, RZ, 0x1e, R5 ;  /* 0x0000001eff147819 */ /* 0x000fe20000011605 */
[----:B------:R-:W-:Y:S01]  /*1660*/  UIADD3 UR5, UPT, UPT, UR5, 0x80, URZ ;  /* 0x0000008005057890 */ /* 0x000fe2000fffe0ff */
[----:B------:R-:W3:Y:S01]  /*1670*/  LDC R7, c[0x0][0x384] ;  /* 0x0000e100ff077b82 */ /* 0x000ee20000000800 */
[----:B------:R-:W-:Y:S01]  /*1680*/  SHF.L.U64.HI R18, R9, 0x2, R8 ;  /* 0x0000000209127819 */ /* 0x000fe20000010208 */
[----:B------:R-:W-:Y:S01]  /*1690*/  IMAD R22, R22, UR10, RZ ;  /* 0x0000000a16167c24 */ /* 0x000fe2000f8e02ff */
[----:B--2---:R-:W-:-:S04]  /*16a0*/  IADD3 R4, P0, PT, R6, UR14, RZ ;  /* 0x0000000e06047c10 */ /* 0x004fc8000ff1e0ff */
[----:B------:R-:W-:Y:S01]  /*16b0*/  IADD3.X R16, PT, PT, R16, UR15, RZ, P0, !PT ;  /* 0x0000000f10107c10 */ /* 0x000fe200087fe4ff */
[----:B-1----:R-:W-:Y:S02]  /*16c0*/  ULEA UR5, UR8, UR5, 0x18 ;  /* 0x0000000508057291 */ /* 0x002fe4000f8ec0ff */
[----:B------:R-:W-:-:S04]  /*16d0*/  USHF.L.U32 UR8, UR22, 0x2, URZ ;  /* 0x0000000216087899 */ /* 0x000fc800080006ff */
[----:B------:R-:W-:Y:S01]  /*16e0*/  VIADD R6, R6, UR5 ;  /* 0x0000000506067c36 */ /* 0x000fe20008000000 */
[----:B------:R-:W-:-:S03]  /*16f0*/  UMOV UR5, URZ ;  /* 0x000000ff00057c82 */ /* 0x000fc60008000000 */
[----:B---3--:R-:W-:Y:S01]  /*1700*/  IMAD R23, R7, 0x200, R6 ;  /* 0x0000020007177824 */ /* 0x008fe200078e0206 */
[----:B------:R-:W-:-:S03]  /*1710*/  IADD3 R6, P0, PT, R2, UR22, RZ ;  /* 0x0000001602067c10 */ /* 0x000fc6000ff1e0ff */
[----:B------:R-:W-:Y:S02]  /*1720*/  IMAD R23, R2, 0x4, R23 ;  /* 0x0000000402177824 */ /* 0x000fe400078e0217 */
[----:B------:R-:W-:Y:S01]  /*1730*/  IMAD.X R7, R8, 0x1, R3, P0 ;  /* 0x0000000108077824 */ /* 0x000fe200000e0603 */
[----:B------:R-:W-:Y:S01]  /*1740*/  LEA R0, P0, R2, UR8, 0x2 ;  /* 0x0000000802007c11 */ /* 0x000fe2000f8010ff */
[C-C-:B------:R-:W-:Y:S01]  /*1750*/  IMAD R25, R22.reuse, 0x4, R23.reuse ;  /* 0x0000000416197824 */ /* 0x140fe200078e0217 */
[C---:B------:R-:W-:Y:S01]  /*1760*/  LEA R27, R22.reuse, R23, 0x3 ;  /* 0x00000017161b7211 */ /* 0x040fe200078e18ff */
[----:B------:R-:W-:Y:S01]  /*1770*/  IMAD R29, R22, 0xc, R23 ;  /* 0x0000000c161d7824 */ /* 0x000fe200078e0217 */
[C---:B------:R-:W-:Y:S01]  /*1780*/  SHF.L.U64.HI R7, R6.reuse, 0x2, R7 ;  /* 0x0000000206077819 */ /* 0x040fe20000010207 */
[----:B------:R-:W-:Y:S01]  /*1790*/  IMAD.SHL.U32 R6, R6, 0x4, RZ ;  /* 0x0000000406067824 */ /* 0x000fe200078e00ff */
[----:B------:R-:W-:Y:S02]  /*17a0*/  LEA.HI.X R18, R2, R18, R3, 0x2, P0 ;  /* 0x0000001202127211 */ /* 0x000fe400000f1403 */
[-C--:B------:R-:W-:Y:S01]  /*17b0*/  IADD3 R21, P0, PT, R17, R0.reuse, RZ ;  /* 0x0000000011157210 */ /* 0x080fe20007f1e0ff */
[C---:B------:R-:W-:Y:S01]  /*17c0*/  IMAD.WIDE.U32 R6, R5.reuse, 0xc, R6 ;  /* 0x0000000c05067825 */ /* 0x040fe200078e0006 */
[----:B------:R-:W-:-:S03]  /*17d0*/  LEA R19, P1, R5, R0, 0x3 ;  /* 0x0000000005137211 */ /* 0x000fc600078218ff */
[----:B------:R-:W-:Y:S01]  /*17e0*/  IMAD.X R24, R20, 0x1, R18, P0 ;  /* 0x0000000114187824 */ /* 0x000fe200000e0612 */
[----:B------:R-:W-:Y:S01]  /*17f0*/  LEA.HI.X R26, R5, R18, RZ, 0x3, P1 ;  /* 0x00000012051a7211 */ /* 0x000fe200008f1cff */
[----:B------:R-:W-:-:S08]  /*1800*/  VIADD R28, R7, UR5 ;  /* 0x00000005071c7c36 */ /* 0x000fd00008000000 */
.L_x_49:
[C---:B------:R-:W-:Y:S02]  /*1810*/  IADD3 R12, P0, PT, R4.reuse, R0, RZ ;  /* 0x00000000040c7210 */ /* 0x040fe40007f1e0ff */
[----:B------:R-:W-:-:S03]  /*1820*/  IADD3 R8, P1, PT, R4, R21, RZ ;  /* 0x0000001504087210 */ /* 0x000fc60007f3e0ff */
[----:B------:R-:W-:Y:S01]  /*1830*/  IMAD.X R13, R16, 0x1, R18, P0 ;  /* 0x00000001100d7824 */ /* 0x000fe200000e0612 */
[----:B------:R-:W-:Y:S01]  /*1840*/  IADD3 R10, P0, PT, R4, R19, RZ ;  /* 0x00000013040a7210 */ /* 0x000fe20007f1e0ff */
[----:B------:R-:W-:Y:S01]  /*1850*/  IMAD.X R9, R16, 0x1, R24, P1 ;  /* 0x0000000110097824 */ /* 0x000fe200008e0618 */
[----:B------:R-:W-:Y:S02]  /*1860*/  IADD3 R14, P1, PT, R4, R6, RZ ;  /* 0x00000006040e7210 */ /* 0x000fe40007f3e0ff */
[----:B------:R-:W-:Y:S01]  /*1870*/  @!PT LDS RZ, [RZ] ;  /* 0x00000000fffff984 */ /* 0x000fe20000000800 */
[----:B------:R-:W-:Y:S01]  /*1880*/  @!PT LDS RZ, [RZ] ;  /* 0x00000000fffff984 */ /* 0x000fe20000000800 */
[----:B------:R-:W-:Y:S01]  /*1890*/  @!PT LDS RZ, [RZ] ;  /* 0x00000000fffff984 */ /* 0x000fe20000000800 */
[----:B------:R1:W-:Y:S01]  /*18a0*/  LDGSTS.E [R23+0x80], desc[UR20][R12.64] ;  /* 0x000800000c177fae */ /* 0x0003e2000b9a1014 */
[C---:B------:R-:W-:Y:S01]  /*18b0*/  IMAD.X R11, R16.reuse, 0x1, R26, P0 ;  /* 0x00000001100b7824 */ /* 0x040fe200000e061a */
[----:B------:R-:W-:Y:S01]  /*18c0*/  IADD3 R2, P0, PT, R17, R2, RZ ;  /* 0x0000000211027210 */ /* 0x000fe20007f1e0ff */
[----:B------:R-:W-:Y:S01]  /*18d0*/  IMAD.X R15, R16, 0x1, R28, P1 ;  /* 0x00000001100f7824 */ /* 0x000fe200008e061c */
[C---:B------:R-:W-:Y:S01]  /*18e0*/  LEA R4, P1, R5.reuse, R4, 0x4 ;  /* 0x0000000405047211 */ /* 0x040fe200078220ff */
[----:B------:R2:W-:Y:S02]  /*18f0*/  LDGSTS.E [R25+0x80], desc[UR20][R8.64] ;  /* 0x0008000008197fae */ /* 0x0005e4000b9a1014 */
[----:B------:R-:W-:Y:S01]  /*1900*/  IMAD.X R3, R20, 0x1, R3, P0 ;  /* 0x0000000114037824 */ /* 0x000fe200000e0603 */
[----:B------:R-:W-:Y:S01]  /*1910*/  ISETP.GE.U32.AND P0, PT, R2, UR7, PT ;  /* 0x0000000702007c0c */ /* 0x000fe2000bf06070 */
[----:B------:R3:W-:Y:S01]  /*1920*/  LDGSTS.E [R27+0x80], desc[UR20][R10.64] ;  /* 0x000800000a1b7fae */ /* 0x0007e2000b9a1014 */
[----:B------:R-:W-:-:S02]  /*1930*/  LEA.HI.X R16, R5, R16, RZ, 0x4, P1 ;  /* 0x0000001005107211 */ /* 0x000fc400008f24ff */
[----:B------:R-:W-:Y:S01]  /*1940*/  ISETP.GE.U32.AND.EX P0, PT, R3, UR13, PT, P0 ;  /* 0x0000000d03007c0c */ /* 0x000fe2000bf06100 */
[----:B------:R4:W-:Y:S01]  /*1950*/  LDGSTS.E [R29+0x80], desc[UR20][R14.64] ;  /* 0x000800000e1d7fae */ /* 0x0009e2000b9a1014 */
[C---:B-1----:R-:W-:Y:S01]  /*1960*/  LEA R23, R22.reuse, R23, 0x4 ;  /* 0x0000001716177211 */ /* 0x042fe200078e20ff */
[C---:B--2---:R-:W-:Y:S02]  /*1970*/  IMAD R25, R22.reuse, 0x10, R25 ;  /* 0x0000001016197824 */ /* 0x044fe400078e0219 */
[C---:B---3--:R-:W-:Y:S02]  /*1980*/  IMAD R27, R22.reuse, 0x10, R27 ;  /* 0x00000010161b7824 */ /* 0x048fe400078e021b */
[----:B----4-:R-:W-:-:S06]  /*1990*/  IMAD R29, R22, 0x10, R29 ;  /* 0x00000010161d7824 */ /* 0x010fcc00078e021d */
[----:B------:R-:W-:Y:S05]  /*19a0*/  @!P0 BRA `(.L_x_49) ;  /* 0xfffffffc00988947 */ /* 0x000fea000383ffff */
.L_x_42:
[----:B------:R-:W-:Y:S05]  /*19b0*/  BSYNC.RECONVERGENT B0 ;  /* 0x0000000000007941 */ /* 0x000fea0003800200 */
.L_x_41:
[----:B------:R-:W0:Y:S01]  /*19c0*/  LDGDEPBAR ;  /* 0x00000000000079af */ /* 0x000e220000000000 */
[----:B------:R-:W-:-:S04]  /*19d0*/  DEPBAR.LE SB0, 0x0 ;  /* 0x000080000000791a */ /* 0x000fc80000000000 */
[----:B------:R-:W-:Y:S06]  /*19e0*/  BAR.SYNC.DEFER_BLOCKING 0x0 ;  /* 0x0000000000007b1d */ /* 0x000fec0000010000 */
.L_x_31:
[----:B------:R-:W-:-:S09]  /*19f0*/  UISETP.GT.AND UP0, UPT, UR24, UR6, UPT ;  /* 0x000000061800728c */ /* 0x000fd2000bf04270 */
[----:B------:R-:W-:Y:S05]  /*1a00*/  BRA.U UP0, `(.L_x_50) ;  /* 0x0000000100807547 */ /* 0x000fea000b800000 */
        /* <DEDUP_REMOVED lines=10> */
[----:B----4-:R-:W-:Y:S01]  /*1ab0*/  UIMAD.WIDE UR4, UR22, 0x4, UR4 ;  /* 0x00000004160478a5 */ /* 0x010fe2000f8e0204 */
[----:B--2---:R-:W-:-:S03]  /*1ac0*/  IMAD R0, R3, 0x200, R0 ;  /* 0x0000020003007824 */ /* 0x004fc600078e0200 */
[----:B-1----:R-:W-:Y:S02]  /*1ad0*/  LEA R7, R7, R2, 0x18 ;  /* 0x0000000207077211 */ /* 0x002fe400078ec0ff */
[C---:B---3--:R-:W-:Y:S02]  /*1ae0*/  LEA R2, R5.reuse, UR6, 0x2 ;  /* 0x0000000605027c11 */ /* 0x048fe4000f8e10ff */
[----:B------:R-:W-:-:S03]  /*1af0*/  LEA R0, R5, R0, 0x2 ;  /* 0x0000000005007211 */ /* 0x000fc600078e10ff */
[----:B------:R-:W-:Y:S01]  /*1b00*/  IMAD.IADD R6, R7, 0x1, R2 ;  /* 0x0000000107067824 */ /* 0x000fe200078e0202 */
[----:B------:R-:W-:Y:S01]  /*1b10*/  IADD3 R4, PT, PT, R0, 0x80, R7 ;  /* 0x0000008000047810 */ /* 0x000fe20007ffe007 */
[----:B------:R-:W-:-:S07]  /*1b20*/  IMAD.MOV R0, RZ, RZ, -R3 ;  /* 0x000000ffff007224 */ /* 0x000fce00078e0a03 */
.L_x_51:
[----:B-1----:R-:W-:Y:S01]  /*1b30*/  LDS R7, [R6] ;  /* 0x0000000006077984 */ /* 0x002fe20000000800 */
[----:B------:R-:W-:Y:S02]  /*1b40*/  VIADD R0, R0, 0x1 ;  /* 0x0000000100007836 */ /* 0x000fe40000000000 */
[----:B------:R-:W-:Y:S01]  /*1b50*/  IMAD.U32 R2, RZ, RZ, UR4 ;  /* 0x00000004ff027e24 */ /* 0x000fe2000f8e00ff */
[----:B------:R-:W1:Y:S01]  /*1b60*/  LDS R8, [R4] ;  /* 0x0000000004087984 */ /* 0x000e620000000800 */
[----:B------:R-:W-:Y:S01]  /*1b70*/  IMAD.U32 R3, RZ, RZ, UR5 ;  /* 0x00000005ff037e24 */ /* 0x000fe2000f8e00ff */
[----:B------:R-:W-:Y:S01]  /*1b80*/  ISETP.NE.AND P0, PT, R0, RZ, PT ;  /* 0x000000ff0000720c */ /* 0x000fe20003f05270 */
[----:B------:R-:W-:-:S04]  /*1b90*/  IMAD.WIDE R2, R5, 0x4, R2 ;  /* 0x0000000405027825 */ /* 0x000fc800078e0202 */
[----:B-1----:R-:W-:-:S05]  /*1ba0*/  FMUL R7, R7, R8 ;  /* 0x0000000807077220 */ /* 0x002fca0000400000 */
[----:B------:R1:W-:Y:S03]  /*1bb0*/  STG.E desc[UR20][R2.64], R7 ;  /* 0x0000000702007986 */ /* 0x0003e6000c101914 */
[----:B------:R-:W-:Y:S05]  /*1bc0*/  @!P0 EXIT ;  /* 0x000000000000894d */ /* 0x000fea0003800000 */
[----:B------:R-:W-:Y:S01]  /*1bd0*/  IADD3 R4, PT, PT, R4, 0x200, RZ ;  /* 0x0000020004047810 */ /* 0x000fe20007ffe0ff */
[----:B------:R-:W-:Y:S02]  /*1be0*/  VIADD R6, R6, 0x200 ;  /* 0x0000020006067836 */ /* 0x000fe40000000000 */
[----:B------:R-:W-:Y:S01]  /*1bf0*/  VIADD R5, R5, 0x80 ;  /* 0x0000008005057836 */ /* 0x000fe20000000000 */
[----:B------:R-:W-:Y:S06]  /*1c00*/  BRA `(.L_x_51) ;  /* 0xfffffffc00c87947 */ /* 0x000fec000383ffff */
.L_x_50:
[----:B------:R-:W1:Y:S02]  /*1c10*/  LDC R0, c[0x0][0x384] ;  /* 0x0000e100ff007b82 */ /* 0x000e640000000800 */
[----:B-1----:R-:W-:-:S13]  /*1c20*/  ISETP.GE.AND P0, PT, R0, 0x1, PT ;  /* 0x000000010000780c */ /* 0x002fda0003f06270 */
[----:B------:R-:W-:Y:S05]  /*1c30*/  @!P0 EXIT ;  /* 0x000000000000894d */ /* 0x000fea0003800000 */
[----:B------:R-:W1:Y:S01]  /*1c40*/  S2R R5, SR_TID.X ;  /* 0x0000000000057919 */ /* 0x000e620000002100 */
[----:B------:R-:W2:Y:S01]  /*1c50*/  LDC R3, c[0x0][0x3b0] ;  /* 0x0000ec00ff037b82 */ /* 0x000ea20000000800 */
[----:B------:R-:W3:Y:S01]  /*1c60*/  LDCU UR6, c[0x0][0x3a0] ;  /* 0x00007400ff0677ac */ /* 0x000ee20008000800 */
[----:B------:R-:W-:Y:S01]  /*1c70*/  MOV R2, 0x400 ;  /* 0x0000040000027802 */ /* 0x000fe20000000f00 */
[----:B------:R-:W4:Y:S01]  /*1c80*/  S2R R7, SR_CgaCtaId ;  /* 0x0000000000077919 */ /* 0x000f220000008800 */
[----:B------:R-:W5:Y:S03]  /*1c90*/  LDCU.64 UR4, c[0x0][0x390] ;  /* 0x00007200ff0477ac */ /* 0x000f660008000a00 */
[----:B------:R-:W-:Y:S01]  /*1ca0*/  VIADD R4, R2, 0x80 ;  /* 0x0000008002047836 */ /* 0x000fe20000000000 */
[----:B-----5:R-:W-:Y:S01]  /*1cb0*/  UIMAD.WIDE UR4, UR22, 0x4, UR4 ;  /* 0x00000004160478a5 */ /* 0x020fe2000f8e0204 */
[----:B--2---:R-:W-:-:S02]  /*1cc0*/  IMAD R2, R0, 0x200, R3 ;  /* 0x0000020000027824 */ /* 0x004fc400078e0203 */
[----:B------:R-:W-:Y:S02]  /*1cd0*/  IMAD.MOV R0, RZ, RZ, -R0 ;  /* 0x000000ffff007224 */ /* 0x000fe400078e0a00 */
[C---:B-1----:R-:W-:Y:S01]  /*1ce0*/  IMAD R2, R5.reuse, 0x4, R2 ;  /* 0x0000000405027824 */ /* 0x042fe200078e0202 */
[----:B---3--:R-:W-:Y:S02]  /*1cf0*/  LEA R6, R5, UR6, 0x2 ;  /* 0x0000000605067c11 */ /* 0x008fe4000f8e10ff */
[----:B----4-:R-:W-:-:S04]  /*1d00*/  LEA R7, R7, R4, 0x18 ;  /* 0x0000000407077211 */ /* 0x010fc800078ec0ff */
[----:B------:R-:W-:Y:S02]  /*1d10*/  IADD3 R6, PT, PT, R7, R6, RZ ;  /* 0x0000000607067210 */ /* 0x000fe40007ffe0ff */
[----:B------:R-:W-:-:S07]  /*1d20*/  IADD3 R4, PT, PT, R2, 0x80, R7 ;  /* 0x0000008002047810 */ /* 0x000fce0007ffe007 */
.L_x_52:
[----:B------:R-:W-:Y:S01]  /*1d30*/  ISETP.GE.AND P0, PT, R5, UR23, PT ;  /* 0x0000001705007c0c */ /* 0x000fe2000bf06270 */
        /* <DEDUP_REMOVED lines=14> */
        .weak           $__internal_1_$__cuda_sm20_div_u64
        .type           $__internal_1_$__cuda_sm20_div_u64,@function
        .size           $__internal_1_$__cuda_sm20_div_u64,(.L_x_64 - $__internal_1_$__cuda_sm20_div_u64)
$__internal_1_$__cuda_sm20_div_u64:
[----:B------:R-:W-:Y:S02]  /*1e20*/  IMAD.U32 R15, RZ, RZ, UR4 ;  /* 0x00000004ff0f7e24 */ /* 0x000fe4000f8e00ff */
[----:B------:R-:W-:-:S04]  /*1e30*/  IMAD.MOV.U32 R14, RZ, RZ, R5 ;  /* 0x000000ffff0e7224 */ /* 0x000fc800078e0005 */
        /* <DEDUP_REMOVED lines=9> */
[----:B------:R-:W-:Y:S01]  /*1ed0*/  IMAD.X R19, RZ, RZ, ~R13, P0 ;  /* 0x000000ffff137224 */ /* 0x000fe200000e0e0d */
[----:B------:R-:W-:-:S03]  /*1ee0*/  MOV R13, R6 ;  /* 0x00000006000d7202 */ /* 0x000fc60000000f00 */
[-C--:B------:R-:W-:Y:S02]  /*1ef0*/  IMAD R15, R7, R19.reuse, RZ ;  /* 0x00000013070f7224 */ /* 0x080fe400078e02ff */
[----:B------:R-:W-:-:S04]  /*1f00*/  IMAD.WIDE.U32 R12, P0, R6, R19, R12 ;  /* 0x00000013060c7225 */ /* 0x000fc8000780000c */
[----:B------:R-:W-:-:S04]  /*1f10*/  IMAD.HI.U32 R11, R7, R19, RZ ;  /* 0x00000013070b7227 */ /* 0x000fc800078e00ff */
[----:B------:R-:W-:-:S04]  /*1f20*/  IMAD.HI.U32 R12, P1, R7, R17, R12 ;  /* 0x00000011070c7227 */ /* 0x000fc8000782000c */
[----:B------:R-:W-:Y:S01]  /*1f30*/  IMAD.X R11, R11, 0x1, R7, P0 ;  /* 0x000000010b0b7824 */ /* 0x000fe200000e0607 */
[----:B------:R-:W-:-:S04]  /*1f40*/  IADD3 R13, P2, PT, R15, R12, RZ ;  /* 0x0000000c0f0d7210 */ /* 0x000fc80007f5e0ff */
[----:B------:R-:W-:Y:S01]  /*1f50*/  IADD3.X R11, PT, PT, RZ, RZ, R11, P2, P1 ;  /* 0x000000ffff0b7210 */ /* 0x000fe200017e240b */
[----:B------:R-:W-:-:S04]  /*1f60*/  IMAD.WIDE.U32 R6, R13, R5, RZ ;  /* 0x000000050d067225 */ /* 0x000fc800078e00ff */
[----:B------:R-:W-:Y:S01]  /*1f70*/  IMAD R12, R13, UR4, R7 ;  /* 0x000000040d0c7c24 */ /* 0x000fe2000f8e0207 */
[----:B------:R-:W-:-:S03]  /*1f80*/  IADD3 R7, P0, PT, RZ, -R6, RZ ;  /* 0x80000006ff077210 */ /* 0x000fc60007f1e0ff */
[----:B------:R-:W-:Y:S02]  /*1f90*/  IMAD R6, R11, R5, R12 ;  /* 0x000000050b067224 */ /* 0x000fe400078e020c */
[----:B------:R-:W-:-:S04]  /*1fa0*/  IMAD.HI.U32 R12, R13, R7, RZ ;  /* 0x000000070d0c7227 */ /* 0x000fc800078e00ff */
[----:B------:R-:W-:-:S04]  /*1fb0*/  IMAD.X R6, RZ, RZ, ~R6, P0 ;  /* 0x000000ffff067224 */ /* 0x000fc800000e0e06 */
        /* <DEDUP_REMOVED lines=15> */
[----:B------:R-:W-:-:S03]  /*20b0*/  IMAD.WIDE.U32 R6, R12, R5, RZ ;  /* 0x000000050c067225 */ /* 0x000fc600078e00ff */
[----:B------:R-:W-:Y:S01]  /*20c0*/  IADD3.X R14, PT, PT, RZ, R11, RZ, P1, !PT ;  /* 0x0000000bff0e7210 */ /* 0x000fe20000ffe4ff */
[----:B------:R-:W-:Y:S01]  /*20d0*/  IMAD R7, R12, UR4, R7 ;  /* 0x000000040c077c24 */ /* 0x000fe2000f8e0207 */
[----:B------:R-:W-:Y:S02]  /*20e0*/  IADD3 R16, P1, PT, -R6, R9, RZ ;  /* 0x0000000906107210 */ /* 0x000fe40007f3e1ff */
[----:B------:R-:W-:Y:S01]  /*20f0*/  IADD3 R9, P2, PT, R12, 0x1, RZ ;  /* 0x000000010c097810 */ /* 0x000fe20007f5e0ff */
[-C--:B------:R-:W-:Y:S01]  /*2100*/  IMAD R7, R14, R5.reuse, R7 ;  /* 0x000000050e077224 */ /* 0x080fe200078e0207 */
[----:B------:R-:W-:-:S03]  /*2110*/  ISETP.GE.U32.AND P0, PT, R16, R5, PT ;  /* 0x000000051000720c */ /* 0x000fc60003f06070 */
[----:B------:R-:W-:Y:S01]  /*2120*/  IMAD.X R11, R10, 0x1, ~R7, P1 ;  /* 0x000000010a0b7824 */ /* 0x000fe200008e0e07 */
[----:B------:R-:W-:Y:S01]  /*2130*/  IADD3 R6, P1, PT, -R5, R16, RZ ;  /* 0x0000001005067210 */ /* 0x000fe20007f3e1ff */
[----:B------:R-:W-:-:S03]  /*2140*/  IMAD.X R7, RZ, RZ, R14, P2 ;  /* 0x000000ffff077224 */ /* 0x000fc600010e060e */
[C---:B------:R-:W-:Y:S02]  /*2150*/  ISETP.GE.U32.AND.EX P0, PT, R11.reuse, UR4, PT, P0 ;  /* 0x000000040b007c0c */ /* 0x040fe4000bf06100 */
[----:B------:R-:W-:Y:S02]  /*2160*/  IADD3.X R10, PT, PT, R11, ~UR4, RZ, P1, !PT ;  /* 0x800000040b0a7c10 */ /* 0x000fe40008ffe4ff */
[----:B------:R-:W-:Y:S02]  /*2170*/  SEL R6, R6, R16, P0 ;  /* 0x0000001006067207 */ /* 0x000fe40000000000 */
[----:B------:R-:W-:Y:S02]  /*2180*/  SEL R9, R9, R12, P0 ;  /* 0x0000000c09097207 */ /* 0x000fe40000000000 */
[----:B------:R-:W-:Y:S02]  /*2190*/  SEL R10, R10, R11, P0 ;  /* 0x0000000b0a0a7207 */ /* 0x000fe40000000000 */
[----:B------:R-:W-:-:S02]  /*21a0*/  SEL R14, R7, R14, P0 ;  /* 0x0000000e070e7207 */ /* 0x000fc40000000000 */
[----:B------:R-:W-:Y:S02]  /*21b0*/  ISETP.GE.U32.AND P0, PT, R6, R5, PT ;  /* 0x000000050600720c */ /* 0x000fe40003f06070 */
[----:B------:R-:W-:Y:S02]  /*21c0*/  IADD3 R6, P2, PT, R9, 0x1, RZ ;  /* 0x0000000109067810 */ /* 0x000fe40007f5e0ff */
[----:B------:R-:W-:Y:S02]  /*21d0*/  ISETP.GE.U32.AND.EX P0, PT, R10, UR4, PT, P0 ;  /* 0x000000040a007c0c */ /* 0x000fe4000bf06100 */
[----:B------:R-:W-:Y:S01]  /*21e0*/  ISETP.NE.U32.AND P1, PT, R5, RZ, PT ;  /* 0x000000ff0500720c */ /* 0x000fe20003f25070 */
[----:B------:R-:W-:Y:S01]  /*21f0*/  IMAD.X R7, RZ, RZ, R14, P2 ;  /* 0x000000ffff077224 */ /* 0x000fe200010e060e */
[----:B------:R-:W-:Y:S01]  /*2200*/  SEL R6, R6, R9, P0 ;  /* 0x0000000906067207 */ /* 0x000fe20000000000 */
[----:B------:R-:W-:Y:S01]  /*2210*/  IMAD.MOV.U32 R9, RZ, RZ, 0x0 ;  /* 0x00000000ff097424 */ /* 0x000fe200078e00ff */
[----:B------:R-:W-:-:S02]  /*2220*/  ISETP.NE.AND.EX P1, PT, RZ, UR4, PT, P1 ;  /* 0x00000004ff007c0c */ /* 0x000fc4000bf25310 */
[----:B------:R-:W-:Y:S02]  /*2230*/  SEL R7, R7, R14, P0 ;  /* 0x0000000e07077207 */ /* 0x000fe40000000000 */
[----:B------:R-:W-:Y:S02]  /*2240*/  SEL R6, R6, 0xffffffff, P1 ;  /* 0xffffffff06067807 */ /* 0x000fe40000800000 */
[----:B------:R-:W-:Y:S01]  /*2250*/  SEL R7, R7, 0xffffffff, P1 ;  /* 0xffffffff07077807 */ /* 0x000fe20000800000 */
[----:B------:R-:W-:Y:S06]  /*2260*/  RET.REL.NODEC R8 `(_ZN3cub18CUB_300001_SM_10006detail9transform16transform_kernelINS2_10policy_hubILb0EN4cuda3std3__45tupleIJN6thrust24THRUST_300001_SM_1000_NS10device_ptrIfEENSA_6detail15normal_iteratorISC_EEEEEE10policy1000EiNS7_10multipliesIfEESC_JPfSL_EEEvT0_iT1_T2_DpNS2_10kernel_argIT3_EE) ;  /* 0xffffffdc08647950 */ /* 0x000fec0003c3ffff */
.L_x_53:
        /* <DEDUP_REMOVED lines=9> */
.L_x_64:


//--------------------- .text._ZN3cub18CUB_300001_SM_10006detail8for_each13static_kernelINS2_12policy_hub_t12policy_500_tEmN6thrust24THRUST_300001_SM_1000_NS8cuda_cub20__uninitialized_fill7functorINS7_10device_ptrIfEEfEEEEvT0_T1_ --------------------------
	.section	.text._ZN3cub18CUB_300001_SM_10006detail8for_each13static_kernelINS2_12policy_hub_t12policy_500_tEmN6thrust24THRUST_300001_SM_1000_NS8cuda_cub20__uninitialized_fill7functorINS7_10device_ptrIfEEfEEEEvT0_T1_,"ax",@progbits
	.align	128
        .global         _ZN3cub18CUB_300001_SM_10006detail8for_each13static_kernelINS2_12policy_hub_t12policy_500_tEmN6thrust24THRUST_300001_SM_1000_NS8cuda_cub20__uninitialized_fill7functorINS7_10device_ptrIfEEfEEEEvT0_T1_
        .type           _ZN3cub18CUB_300001_SM_10006detail8for_each13static_kernelINS2_12policy_hub_t12policy_500_tEmN6thrust24THRUST_300001_SM_1000_NS8cuda_cub20__uninitialized_fill7functorINS7_10device_ptrIfEEfEEEEvT0_T1_,@function
        .size           _ZN3cub18CUB_300001_SM_10006detail8for_each13static_kernelINS2_12policy_hub_t12policy_500_tEmN6thrust24THRUST_300001_SM_1000_NS8cuda_cub20__uninitialized_fill7functorINS7_10device_ptrIfEEfEEEEvT0_T1_,(.L_x_67 - _ZN3cub18CUB_300001_SM_10006detail8for_each13static_kernelINS2_12policy_hub_t12policy_500_tEmN6thrust24THRUST_300001_SM_1000_NS8cuda_cub20__uninitialized_fill7functorINS7_10device_ptrIfEEfEEEEvT0_T1_)
        .other          _ZN3cub18CUB_300001_SM_10006detail8for_each13static_kernelINS2_12policy_hub_t12policy_500_tEmN6thrust24THRUST_300001_SM_1000_NS8cuda_cub20__uninitialized_fill7functorINS7_10device_ptrIfEEfEEEEvT0_T1_,@"STO_CUDA_ENTRY STV_DEFAULT"
_ZN3cub18CUB_300001_SM_10006detail8for_each13static_kernelINS2_12policy_hub_t12policy_500_tEmN6thrust24THRUST_300001_SM_1000_NS8cuda_cub20__uninitialized_fill7functorINS7_10device_ptrIfEEfEEEEvT0_T1_:
.text._ZN3cub18CUB_300001_SM_10006detail8for_each13static_kernelINS2_12policy_hub_t12policy_500_tEmN6thrust24THRUST_300001_SM_1000_NS8cuda_cub20__uninitialized_fill7functorINS7_10device_ptrIfEEfEEEEvT0_T1_:
[----:B------:R-:W-:Y:S08]  /*0000*/  LDC R1, c[0x0][0x37c] ;  /* 0x0000df00ff017b82 */ /* 0x000ff00000000800 */
[----:B------:R-:W0:Y:S01]  /*0010*/  S2UR UR4, SR_CTAID.X ;  /* 0x00000000000479c3 */ /* 0x000e220000002500 */
[----:B------:R-:W1:Y:S01]  /*0020*/  LDCU.64 UR6, c[0x0][0x380] ;  /* 0x00007000ff0677ac */ /* 0x000e620008000a00 */
[----:B------:R-:W2:Y:S01]  /*0030*/  LDCU.64 UR8, c[0x0][0x358] ;  /* 0x00006b00ff0877ac */ /* 0x000ea20008000a00 */
[----:B0-----:R-:W-:-:S04]  /*0040*/  UIMAD.WIDE.U32 UR4, UR4, 0x200, URZ ;  /* 0x00000200040478a5 */ /* 0x001fc8000f8e00ff */
[----:B-1----:R-:W-:-:S04]  /*0050*/  UIADD3 UR6, UP0, UPT, -UR4, UR6, URZ ;  /* 0x0000000604067290 */ /* 0x002fc8000ff1e1ff */
[----:B------:R-:W-:Y:S02]  /*0060*/  UIADD3.X UR7, UPT, UPT, ~UR5, UR7, URZ, UP0, !UPT ;  /* 0x0000000705077290 */ /* 0x000fe400087fe5ff */
[----:B------:R-:W-:-:S04]  /*0070*/  UISETP.GE.U32.AND UP0, UPT, UR6, 0x200, UPT ;  /* 0x000002000600788c */ /* 0x000fc8000bf06070 */
[----:B------:R-:W-:-:S09]  /*0080*/  UISETP.GE.U32.AND.EX UP0, UPT, UR7, URZ, UPT, UP0 ;  /* 0x000000ff0700728c */ /* 0x000fd2000bf06100 */
[----:B--2---:R-:W-:Y:S05]  /*0090*/  BRA.U !UP0, `(.L_x_54) ;  /* 0x0000000108287547 */ /* 0x004fea000b800000 */
[----:B------:R-:W0:Y:S01]  /*00a0*/  S2R R0, SR_TID.X ;  /* 0x0000000000007919 */ /* 0x000e220000002100 */
[----:B------:R-:W1:Y:S01]  /*00b0*/  LDCU.64 UR6, c[0x0][0x388] ;  /* 0x00007100ff0677ac */ /* 0x000e620008000a00 */
[----:B------:R-:W2:Y:S01]  /*00c0*/  LDC R5, c[0x0][0x390] ;  /* 0x0000e400ff057b82 */ /* 0x000ea20000000800 */
[----:B0-----:R-:W-:-:S05]  /*00d0*/  IADD3 R0, P0, PT, R0, UR4, RZ ;  /* 0x0000000400007c10 */ /* 0x001fca000ff1e0ff */
[----:B------:R-:W-:Y:S01]  /*00e0*/  IMAD.X R3, RZ, RZ, UR5, P0 ;  /* 0x00000005ff037e24 */ /* 0x000fe200080e06ff */
[----:B-1----:R-:W-:-:S04]  /*00f0*/  LEA R2, P0, R0, UR6, 0x2 ;  /* 0x0000000600027c11 */ /* 0x002fc8000f8010ff */
[----:B------:R-:W-:-:S05]  /*0100*/  LEA.HI.X R3, R0, UR7, R3, 0x2, P0 ;  /* 0x0000000700037c11 */ /* 0x000fca00080f1403 */
[----:B--2---:R-:W-:Y:S04]  /*0110*/  STG.E desc[UR8][R2.64], R5 ;  /* 0x0000000502007986 */ /* 0x004fe8000c101908 */
[----:B------:R-:W-:Y:S01]  /*0120*/  STG.E desc[UR8][R2.64+0x400], R5 ;  /* 0x0004000502007986 */ /* 0x000fe2000c101908 */
[----:B------:R-:W-:Y:S05]  /*0130*/  EXIT ;  /* 0x000000000000794d */ /* 0x000fea0003800000 */
.L_x_54:
[----:B------:R-:W0:Y:S01]  /*0140*/  S2R R0, SR_TID.X ;  /* 0x0000000000007919 */ /* 0x000e220000002100 */
[----:B------:R-:W-:Y:S01]  /*0150*/  IMAD.U32 R2, RZ, RZ, UR7 ;  /* 0x00000007ff027e24 */ /* 0x000fe2000f8e00ff */
[----:B------:R-:W1:Y:S01]  /*0160*/  LDCU.64 UR10, c[0x0][0x388] ;  /* 0x00007100ff0a77ac */ /* 0x000e620008000a00 */
[----:B------:R-:W-:Y:S01]  /*0170*/  IMAD.U32 R4, RZ, RZ, UR7 ;  /* 0x00000007ff047e24 */ /* 0x000fe2000f8e00ff */
[----:B0-----:R-:W-:-:S04]  /*0180*/  ISETP.LT.U32.AND P0, PT, R0, UR6, PT ;  /* 0x0000000600007c0c */ /* 0x001fc8000bf01070 */
[----:B------:R-:W-:Y:S01]  /*0190*/  ISETP.GT.U32.AND.EX P0, PT, R2, RZ, PT, P0 ;  /* 0x000000ff0200720c */ /* 0x000fe20003f04100 */
[C---:B------:R-:W-:Y:S01]  /*01a0*/  VIADD R2, R0.reuse, 0x100 ;  /* 0x0000010000027836 */ /* 0x040fe20000000000 */
[----:B------:R-:W-:-:S04]  /*01b0*/  IADD3 R0, P2, PT, R0, UR4, RZ ;  /* 0x0000000400007c10 */ /* 0x000fc8000ff5e0ff */
[----:B------:R-:W-:Y:S01]  /*01c0*/  ISETP.LT.U32.AND P1, PT, R2, UR6, PT ;  /* 0x0000000602007c0c */ /* 0x000fe2000bf21070 */
[----:B------:R-:W-:Y:S01]  /*01d0*/  IMAD.X R3, RZ, RZ, UR5, P2 ;  /* 0x00000005ff037e24 */ /* 0x000fe200090e06ff */
[----:B-1----:R-:W-:Y:S02]  /*01e0*/  LEA R2, P2, R0, UR10, 0x2 ;  /* 0x0000000a00027c11 */ /* 0x002fe4000f8410ff */
[----:B------:R-:W-:Y:S02]  /*01f0*/  ISETP.GT.U32.AND.EX P1, PT, R4, RZ, PT, P1 ;  /* 0x000000ff0400720c */ /* 0x000fe40003f24110 */
[----:B------:R-:W-:Y:S01]  /*0200*/  LEA.HI.X R3, R0, UR11, R3, 0x2, P2 ;  /* 0x0000000b00037c11 */ /* 0x000fe200090f1403 */
[----:B------:R-:W0:Y:S04]  /*0210*/  @P0 LDC R5, c[0x0][0x390] ;  /* 0x0000e400ff050b82 */ /* 0x000e280000000800 */
[----:B0-----:R0:W-:Y:S06]  /*0220*/  @P0 STG.E desc[UR8][R2.64], R5 ;  /* 0x0000000502000986 */ /* 0x0011ec000c101908 */
[----:B------:R-:W-:Y:S05]  /*0230*/  @!P1 EXIT ;  /* 0x000000000000994d */ /* 0x000fea0003800000 */
[----:B0-----:R-:W0:Y:S02]  /*0240*/  LDC R5, c[0x0][0x390] ;  /* 0x0000e400ff057b82 */ /* 0x001e240000000800 */
[----:B0-----:R-:W-:Y:S01]  /*0250*/  STG.E desc[UR8][R2.64+0x400], R5 ;  /* 0x0004000502007986 */ /* 0x001fe2000c101908 */
[----:B------:R-:W-:Y:S05]  /*0260*/  EXIT ;  /* 0x000000000000794d */ /* 0x000fea0003800000 */
.L_x_55:
        /* <DEDUP_REMOVED lines=9> */
.L_x_67:


//--------------------- .text._ZN3cub18CUB_300001_SM_10006detail11EmptyKernelIvEEvv --------------------------
	.section	.text._ZN3cub18CUB_300001_SM_10006detail11EmptyKernelIvEEvv,"ax",@progbits
	.align	128
        .global         _ZN3cub18CUB_300001_SM_10006detail11EmptyKernelIvEEvv
        .type           _ZN3cub18CUB_300001_SM_10006detail11EmptyKernelIvEEvv,@function
        .size           _ZN3cub18CUB_300001_SM_10006detail11EmptyKernelIvEEvv,(.L_x_68 - _ZN3cub18CUB_300001_SM_10006detail11EmptyKernelIvEEvv)
        .other          _ZN3cub18CUB_300001_SM_10006detail11EmptyKernelIvEEvv,@"STO_CUDA_ENTRY STV_DEFAULT"
_ZN3cub18CUB_300001_SM_10006detail11EmptyKernelIvEEvv:
.text._ZN3cub18CUB_300001_SM_10006detail11EmptyKernelIvEEvv:
[----:B------:R-:W-:Y:S01]  /*0000*/  LDC R1, c[0x0][0x37c] ;  /* 0x0000df00ff017b82 */ /* 0x000fe20000000800 */
[----:B------:R-:W-:Y:S05]  /*0010*/  EXIT ;  /* 0x000000000000794d */ /* 0x000fea0003800000 */
.L_x_56:
        /* <DEDUP_REMOVED lines=14> */
.L_x_68:


//--------------------- .text._Z13SegmentedScanIfEvPT_S1_S1_Piii --------------------------
	.section	.text._Z13SegmentedScanIfEvPT_S1_S1_Piii,"ax",@progbits
	.align	128
        .global         _Z13SegmentedScanIfEvPT_S1_S1_Piii
        .type           _Z13SegmentedScanIfEvPT_S1_S1_Piii,@function
        .size           _Z13SegmentedScanIfEvPT_S1_S1_Piii,(.L_x_69 - _Z13SegmentedScanIfEvPT_S1_S1_Piii)
        .other          _Z13SegmentedScanIfEvPT_S1_S1_Piii,@"STO_CUDA_ENTRY STV_DEFAULT"
_Z13SegmentedScanIfEvPT_S1_S1_Piii:
.text._Z13SegmentedScanIfEvPT_S1_S1_Piii:
[----:B------:R-:W-:Y:S08]  /*0000*/  LDC R1, c[0x0][0x37c] ;  /* 0x0000df00ff017b82 */ /* 0x000ff00000000800 */
[----:B------:R-:W0:Y:S01]  /*0010*/  LDC R9, c[0x0][0x3a4] ;  /* 0x0000e900ff097b82 */ /* 0x000e220000000800 */
[----:B------:R-:W1:Y:S01]  /*0020*/  S2R R4, SR_TID.X ;  /* 0x0000000000047919 */ /* 0x000e620000002100 */
[----:B------:R-:W2:Y:S06]  /*0030*/  LDCU UR5, c[0x0][0x370] ;  /* 0x00006e00ff0577ac */ /* 0x000eac0008000800 */
[----:B------:R-:W-:Y:S08]  /*0040*/  S2UR UR4, SR_CTAID.Y ;  /* 0x00000000000479c3 */ /* 0x000ff00000002600 */
[----:B------:R-:W2:Y:S01]  /*0050*/  S2UR UR6, SR_CTAID.X ;  /* 0x00000000000679c3 */ /* 0x000ea20000002500 */
[----:B0-----:R-:W-:-:S07]  /*0060*/  IABS R7, R9 ;  /* 0x0000000900077213 */ /* 0x001fce0000000000 */
[----:B------:R-:W1:Y:S01]  /*0070*/  LDC R5, c[0x0][0x360] ;  /* 0x0000d800ff057b82 */ /* 0x000e620000000800 */
[----:B------:R-:W0:Y:S01]  /*0080*/  I2F.RP R0, R7 ;  /* 0x0000000700007306 */ /* 0x000e220000209400 */
[----:B--2---:R-:W-:-:S07]  /*0090*/  UIMAD UR4, UR4, UR5, UR6 ;  /* 0x00000005040472a4 */ /* 0x004fce000f8e0206 */
[----:B0-----:R-:W0:Y:S02]  /*00a0*/  MUFU.RCP R0, R0 ;  /* 0x0000000000007308 */ /* 0x001e240000001000 */
[----:B0-----:R-:W-:Y:S02]  /*00b0*/  VIADD R2, R0, 0xffffffe ;  /* 0x0ffffffe00027836 */ /* 0x001fe40000000000 */
[----:B-1----:R-:W-:Y:S01]  /*00c0*/  IMAD R0, R5, UR4, R4 ;  /* 0x0000000405007c24 */ /* 0x002fe2000f8e0204 */
[----:B------:R-:W0:Y:S03]  /*00d0*/  LDCU UR4, c[0x0][0x3a0] ;  /* 0x00007400ff0477ac */ /* 0x000e260008000800 */
[----:B------:R1:W2:Y:S01]  /*00e0*/  F2I.FTZ.U32.TRUNC.NTZ R3, R2 ;  /* 0x0000000200037305 */ /* 0x0002a2000021f000 */
[----:B------:R-:W-:Y:S01]  /*00f0*/  IABS R4, R0 ;  /* 0x0000000000047213 */ /* 0x000fe20000000000 */
[----:B-1----:R-:W-:-:S02]  /*0100*/  HFMA2 R2, -RZ, RZ, 0, 0 ;  /* 0x00000000ff027431 */ /* 0x002fc400000001ff */
[----:B--2---:R-:W-:-:S04]  /*0110*/  IMAD.MOV R6, RZ, RZ, -R3 ;  /* 0x000000ffff067224 */ /* 0x004fc800078e0a03 */
[----:B------:R-:W-:-:S04]  /*0120*/  IMAD R5, R6, R7, RZ ;  /* 0x0000000706057224 */ /* 0x000fc800078e02ff */
[----:B------:R-:W-:-:S06]  /*0130*/  IMAD.HI.U32 R3, R3, R5, R2 ;  /* 0x0000000503037227 */ /* 0x000fcc00078e0002 */
[----:B------:R-:W-:-:S04]  /*0140*/  IMAD.HI.U32 R3, R3, R4, RZ ;  /* 0x0000000403037227 */ /* 0x000fc800078e00ff */
[----:B------:R-:W-:-:S04]  /*0150*/  IMAD.MOV R2, RZ, RZ, -R3 ;  /* 0x000000ffff027224 */ /* 0x000fc800078e0a03 */
[----:B------:R-:W-:-:S05]  /*0160*/  IMAD R2, R7, R2, R4 ;  /* 0x0000000207027224 */ /* 0x000fca00078e0204 */
[----:B------:R-:W-:-:S13]  /*0170*/  ISETP.GT.U32.AND P2, PT, R7, R2, PT ;  /* 0x000000020700720c */ /* 0x000fda0003f44070 */
[-C--:B------:R-:W-:Y:S01]  /*0180*/  @!P2 IADD3 R2, PT, PT, R2, -R7.reuse, RZ ;  /* 0x800000070202a210 */ /* 0x080fe20007ffe0ff */
[----:B------:R-:W-:Y:S01]  /*0190*/  @!P2 VIADD R3, R3, 0x1 ;  /* 0x000000010303a836 */ /* 0x000fe20000000000 */
[----:B------:R-:W-:Y:S02]  /*01a0*/  ISETP.NE.AND P2, PT, R9, RZ, PT ;  /* 0x000000ff0900720c */ /* 0x000fe40003f45270 */
[----:B------:R-:W-:Y:S02]  /*01b0*/  ISETP.GE.U32.AND P0, PT, R2, R7, PT ;  /* 0x000000070200720c */ /* 0x000fe40003f06070 */
[----:B------:R-:W-:-:S04]  /*01c0*/  LOP3.LUT R2, R0, R9, RZ, 0x3c, !PT ;  /* 0x0000000900027212 */ /* 0x000fc800078e3cff */
[----:B------:R-:W-:-:S07]  /*01d0*/  ISETP.GE.AND P1, PT, R2, RZ, PT ;  /* 0x000000ff0200720c */ /* 0x000fce0003f26270 */
[----:B------:R-:W-:-:S05]  /*01e0*/  @P0 IADD3 R3, PT, PT, R3, 0x1, RZ ;  /* 0x0000000103030810 */ /* 0x000fca0007ffe0ff */
[----:B------:R-:W-:Y:S02]  /*01f0*/  IMAD.MOV.U32 R7, RZ, RZ, R3 ;  /* 0x000000ffff077224 */ /* 0x000fe400078e0003 */
[----:B------:R-:W-:-:S03]  /*0200*/  VIADD R3, R9, 0xffffffff ;  /* 0xffffffff09037836 */ /* 0x000fc60000000000 */
[----:B------:R-:W-:Y:S02]  /*0210*/  @!P1 IADD3 R7, PT, PT, -R7, RZ, RZ ;  /* 0x000000ff07079210 */ /* 0x000fe40007ffe1ff */
[----:B------:R-:W-:Y:S02]  /*0220*/  @!P2 LOP3.LUT R7, RZ, R9, RZ, 0x33, !PT ;  /* 0x00000009ff07a212 */ /* 0x000fe400078e33ff */
[----:B------:R-:W-:Y:S02]  /*0230*/  LOP3.LUT P0, RZ, R3, R0, RZ, 0xc0, !PT ;  /* 0x0000000003ff7212 */ /* 0x000fe4000780c0ff */
[----:B------:R-:W-:-:S04]  /*0240*/  IADD3 R0, PT, PT, R7, 0x1, RZ ;  /* 0x0000000107007810 */ /* 0x000fc80007ffe0ff */
[----:B0-----:R-:W-:-:S13]  /*0250*/  ISETP.GE.OR P0, PT, R0, UR4, P0 ;  /* 0x0000000400007c0c */ /* 0x001fda0008706670 */
[----:B------:R-:W-:Y:S05]  /*0260*/  @P0 EXIT ;  /* 0x000000000000094d */ /* 0x000fea0003800000 */
[----:B------:R-:W0:Y:S01]  /*0270*/  LDC.64 R4, c[0x0][0x398] ;  /* 0x0000e600ff047b82 */ /* 0x000e220000000a00 */
[----:B------:R-:W1:Y:S07]  /*0280*/  LDCU.64 UR8, c[0x0][0x358] ;  /* 0x00006b00ff0877ac */ /* 0x000e6e0008000a00 */
[----:B------:R-:W2:Y:S01]  /*0290*/  LDC.64 R2, c[0x0][0x388] ;  /* 0x0000e200ff027b82 */ /* 0x000ea20000000a00 */
[----:B0-----:R-:W-:-:S07]  /*02a0*/  IMAD.WIDE R4, R7, 0x4, R4 ;  /* 0x0000000407047825 */ /* 0x001fce00078e0204 */
[----:B------:R-:W0:Y:S01]  /*02b0*/  LDC.64 R6, c[0x0][0x380] ;  /* 0x0000e000ff067b82 */ /* 0x000e220000000a00 */
[----:B-1----:R-:W2:Y:S04]  /*02c0*/  LDG.E R15, desc[UR8][R4.64] ;  /* 0x00000008040f7981 */ /* 0x002ea8000c1e1900 */
[----:B------:R-:W3:Y:S01]  /*02d0*/  LDG.E R12, desc[UR8][R4.64+0x4] ;  /* 0x00000408040c7981 */ /* 0x000ee2000c1e1900 */
[----:B--2---:R-:W-:-:S06]  /*02e0*/  IMAD.WIDE R8, R15, 0x4, R2 ;  /* 0x000000040f087825 */ /* 0x004fcc00078e0202 */
[----:B------:R-:W2:Y:S01]  /*02f0*/  LDG.E R9, desc[UR8][R8.64] ;  /* 0x0000000808097981 */ /* 0x000ea2000c1e1900 */
[C---:B------:R-:W-:Y:S02]  /*0300*/  VIADD R0, R15.reuse, 0x1 ;  /* 0x000000010f007836 */ /* 0x040fe40000000000 */
[----:B0-----:R-:W-:-:S03]  /*0310*/  IMAD.WIDE R10, R15, 0x4, R6 ;  /* 0x000000040f0a7825 */ /* 0x001fc600078e0206 */
[----:B---3--:R-:W-:Y:S02]  /*0320*/  ISETP.GE.AND P0, PT, R0, R12, PT ;  /* 0x0000000c0000720c */ /* 0x008fe40003f06270 */
[----:B--2---:R0:W-:Y:S11]  /*0330*/  STG.E desc[UR8][R10.64], R9 ;  /* 0x000000090a007986 */ /* 0x0041f6000c101908 */
[----:B------:R-:W-:Y:S05]  /*0340*/  @P0 EXIT ;  /* 0x000000000000094d */ /* 0x000fea0003800000 */
[----:B------:R-:W-:Y:S01]  /*0350*/  LOP3.LUT R4, RZ, R15, RZ, 0x33, !PT ;  /* 0x0000000fff047212 */ /* 0x000fe200078e33ff */
[----:B------:R-:W-:Y:S01]  /*0360*/  BSSY.RECONVERGENT B0, `(.L_x_57) ;  /* 0x0000015000007945 */ /* 0x000fe20003800200 */
[----:B------:R-:W-:Y:S01]  /*0370*/  IMAD.MOV.U32 R13, RZ, RZ, R9 ;  /* 0x000000ffff0d7224 */ /* 0x000fe200078e0009 */
[----:B------:R-:W-:Y:S02]  /*0380*/  MOV R5, R0 ;  /* 0x0000000000057202 */ /* 0x000fe40000000f00 */
[----:B------:R-:W-:-:S04]  /*0390*/  IADD3 R4, PT, PT, R12, R4, RZ ;  /* 0x000000040c047210 */ /* 0x000fc80007ffe0ff */
[----:B------:R-:W-:-:S13]  /*03a0*/  LOP3.LUT P0, R4, R4, 0x3, RZ, 0xc0, !PT ;  /* 0x0000000304047812 */ /* 0x000fda000780c0ff */
[----:B------:R-:W-:Y:S05]  /*03b0*/  @!P0 BRA `(.L_x_58) ;  /* 0x00000000003c8947 */ /* 0x000fea0003800000 */
[----:B------:R-:W-:Y:S01]  /*03c0*/  BSSY.RECONVERGENT B1, `(.L_x_59) ;  /* 0x000000d000017945 */ /* 0x000fe20003800200 */
[----:B------:R-:W-:Y:S01]  /*03d0*/  IMAD.MOV R0, RZ, RZ, -R4 ;  /* 0x000000ffff007224 */ /* 0x000fe200078e0a04 */
[----:B------:R-:W-:-:S07]  /*03e0*/  MOV R4, R15 ;  /* 0x0000000f00047202 */ /* 0x000fce0000000f00 */
.L_x_60:
[----:B0-----:R-:W-:-:S06]  /*03f0*/  IMAD.WIDE R10, R5, 0x4, R2 ;  /* 0x00000004050a7825 */ /* 0x001fcc00078e0202 */
[----:B------:R-:W2:Y:S01]  /*0400*/  LDG.E R10, desc[UR8][R10.64] ;  /* 0x000000080a0a7981 */ /* 0x000ea2000c1e1900 */
[----:B-1----:R-:W-:Y:S01]  /*0410*/  IMAD.WIDE R8, R5, 0x4, R6 ;  /* 0x0000000405087825 */ /* 0x002fe200078e0206 */
[----:B------:R-:W-:-:S03]  /*0420*/  IADD3 R4, PT, PT, R4, 0x1, RZ ;  /* 0x0000000104047810 */ /* 0x000fc60007ffe0ff */
[----:B------:R-:W-:Y:S02]  /*0430*/  VIADD R0, R0, 0x1 ;  /* 0x0000000100007836 */ /* 0x000fe40000000000 */
[----:B------:R-:W-:-:S03]  /*0440*/  VIADD R5, R5, 0x1 ;  /* 0x0000000105057836 */ /* 0x000fc60000000000 */
[----:B------:R-:W-:Y:S01]  /*0450*/  ISETP.NE.AND P0, PT, R0, RZ, PT ;  /* 0x000000ff0000720c */ /* 0x000fe20003f05270 */
[----:B--2---:R-:W-:-:S05]  /*0460*/  FADD R13, R10, R13 ;  /* 0x0000000d0a0d7221 */ /* 0x004fca0000000000 */
[----:B------:R1:W-:Y:S07]  /*0470*/  STG.E desc[UR8][R8.64], R13 ;  /* 0x0000000d08007986 */ /* 0x0003ee000c101908 */
[----:B------:R-:W-:Y:S05]  /*0480*/  @P0 BRA `(.L_x_60) ;  /* 0xfffffffc00d80947 */ /* 0x000fea000383ffff */
[----:B------:R-:W-:Y:S05]  /*0490*/  BSYNC.RECONVERGENT B1 ;  /* 0x0000000000017941 */ /* 0x000fea0003800200 */
.L_x_59:
[----:B------:R-:W-:-:S07]  /*04a0*/  IADD3 R5, PT, PT, R4, 0x1, RZ ;  /* 0x0000000104057810 */ /* 0x000fce0007ffe0ff */
.L_x_58:
[----:B------:R-:W-:Y:S05]  /*04b0*/  BSYNC.RECONVERGENT B0 ;  /* 0x0000000000007941 */ /* 0x000fea0003800200 */
.L_x_57:
[----:B------:R-:W-:-:S04]  /*04c0*/  IADD3 R0, PT, PT, R12, -0x2, -R15 ;  /* 0xfffffffe0c007810 */ /* 0x000fc80007ffe80f */
[----:B------:R-:W-:-:S13]  /*04d0*/  ISETP.GE.U32.AND P0, PT, R0, 0x3, PT ;  /* 0x000000030000780c */ /* 0x000fda0003f06070 */
[----:B------:R-:W-:Y:S05]  /*04e0*/  @!P0 EXIT ;  /* 0x000000000000894d */ /* 0x000fea0003800000 */
[----:B------:R-:W2:Y:S01]  /*04f0*/  LDCU.128 UR4, c[0x0][0x380] ;  /* 0x00007000ff0477ac */ /* 0x000ea20008000c00 */
[----:B------:R-:W-:Y:S01]  /*0500*/  IMAD.IADD R0, R5, 0x1, -R12 ;  /* 0x0000000105007824 */ /* 0x000fe200078e0a0c */
[----:B--2---:R-:W-:Y:S02]  /*0510*/  UIADD3 UR6, UP0, UPT, UR6, 0x8, URZ ;  /* 0x0000000806067890 */ /* 0x004fe4000ff1e0ff */
[----:B------:R-:W-:Y:S02]  /*0520*/  UIADD3 UR4, UP1, UPT, UR4, 0x8, URZ ;  /* 0x0000000804047890 */ /* 0x000fe4000ff3e0ff */
[----:B------:R-:W-:Y:S02]  /*0530*/  UIADD3.X UR7, UPT, UPT, URZ, UR7, URZ, UP0, !UPT ;  /* 0x00000007ff077290 */ /* 0x000fe400087fe4ff */
[----:B------:R-:W-:-:S12]  /*0540*/  UIADD3.X UR5, UPT, UPT, URZ, UR5, URZ, UP1, !UPT ;  /* 0x00000005ff057290 */ /* 0x000fd80008ffe4ff */
.L_x_61:
[----:B------:R-:W-:Y:S01]  /*0550*/  MOV R2, UR6 ;  /* 0x0000000600027c02 */ /* 0x000fe20008000f00 */
[----:B------:R-:W-:-:S04]  /*0560*/  IMAD.U32 R3, RZ, RZ, UR7 ;  /* 0x00000007ff037e24 */ /* 0x000fc8000f8e00ff */
[----:B------:R-:W-:-:S05]  /*0570*/  IMAD.WIDE R2, R5, 0x4, R2 ;  /* 0x0000000405027825 */ /* 0x000fca00078e0202 */
[----:B------:R-:W0:Y:S01]  /*0580*/  LDG.E R4, desc[UR8][R2.64+-0x8] ;  /* 0xfffff80802047981 */ /* 0x000e22000c1e1900 */
[----:B--2---:R-:W-:Y:S01]  /*0590*/  MOV R6, UR4 ;  /* 0x0000000400067c02 */ /* 0x004fe20008000f00 */
[----:B------:R-:W-:-:S04]  /*05a0*/  IMAD.U32 R7, RZ, RZ, UR5 ;  /* 0x00000005ff077e24 */ /* 0x000fc8000f8e00ff */
[----:B------:R-:W-:-:S04]  /*05b0*/  IMAD.WIDE R6, R5, 0x4, R6 ;  /* 0x0000000405067825 */ /* 0x000fc800078e0206 */
[----:B01----:R-:W-:-:S05]  /*05c0*/  FADD R9, R4, R13 ;  /* 0x0000000d04097221 */ /* 0x003fca0000000000 */
[----:B------:R2:W-:Y:S04]  /*05d0*/  STG.E desc[UR8][R6.64+-0x8], R9 ;  /* 0xfffff80906007986 */ /* 0x0005e8000c101908 */
[----:B------:R-:W3:Y:S02]  /*05e0*/  LDG.E R4, desc[UR8][R2.64+-0x4] ;  /* 0xfffffc0802047981 */ /* 0x000ee4000c1e1900 */
[----:B---3--:R-:W-:-:S05]  /*05f0*/  FADD R11, R9, R4 ;  /* 0x00000004090b7221 */ /* 0x008fca0000000000 */
[----:B------:R2:W-:Y:S04]  /*0600*/  STG.E desc[UR8][R6.64+-0x4], R11 ;  /* 0xfffffc0b06007986 */ /* 0x0005e8000c101908 */
[----:B------:R-:W3:Y:S02]  /*0610*/  LDG.E R4, desc[UR8][R2.64] ;  /* 0x0000000802047981 */ /* 0x000ee4000c1e1900 */
[----:B---3--:R-:W-:-:S05]  /*0620*/  FADD R15, R11, R4 ;  /* 0x000000040b0f7221 */ /* 0x008fca0000000000 */
[----:B------:R2:W-:Y:S04]  /*0630*/  STG.E desc[UR8][R6.64], R15 ;  /* 0x0000000f06007986 */ /* 0x0005e8000c101908 */
[----:B------:R-:W3:Y:S01]  /*0640*/  LDG.E R4, desc[UR8][R2.64+0x4] ;  /* 0x0000040802047981 */ /* 0x000ee2000c1e1900 */
[----:B------:R-:W-:Y:S02]  /*0650*/  IADD3 R0, PT, PT, R0, 0x4, RZ ;  /* 0x0000000400007810 */ /* 0x000fe40007ffe0ff */
[----:B------:R-:W-:Y:S02]  /*0660*/  IADD3 R5, PT, PT, R5, 0x4, RZ ;  /* 0x0000000405057810 */ /* 0x000fe40007ffe0ff */
[----:B------:R-:W-:Y:S01]  /*0670*/  ISETP.NE.AND P0, PT, R0, RZ, PT ;  /* 0x000000ff0000720c */ /* 0x000fe20003f05270 */
[----:B---3--:R-:W-:-:S05]  /*0680*/  FADD R13, R15, R4 ;  /* 0x000000040f0d7221 */ /* 0x008fca0000000000 */
[----:B------:R2:W-:Y:S07]  /*0690*/  STG.E desc[UR8][R6.64+0x4], R13 ;  /* 0x0000040d06007986 */ /* 0x0005ee000c101908 */
[----:B------:R-:W-:Y:S05]  /*06a0*/  @P0 BRA `(.L_x_61) ;  /* 0xfffffffc00a80947 */ /* 0x000fea000383ffff */
[----:B------:R-:W-:Y:S05]  /*06b0*/  EXIT ;  /* 0x000000000000794d */ /* 0x000fea0003800000 */
.L_x_62:
        /* <DEDUP_REMOVED lines=12> */
.L_x_69:


//--------------------- .nv.shared._ZN3cub18CUB_300001_SM_10006detail9transform16transform_kernelINS2_10policy_hubILb0EN4cuda3std3__45tupleIJN6thrust24THRUST_300001_SM_1000_NS10device_ptrIfEENSA_6detail15normal_iteratorISC_EEEEEE10policy1000ElNS7_10multipliesIfEESC_JPfSL_EEEvT0_iT1_T2_DpNS2_10kernel_argIT3_EE --------------------------
	.section	.nv.shared._ZN3cub18CUB_300001_SM_10006detail9transform16transform_kernelINS2_10policy_hubILb0EN4cuda3std3__45tupleIJN6thrust24THRUST_300001_SM_1000_NS10device_ptrIfEENSA_6detail15normal_iteratorISC_EEEEEE10policy1000ElNS7_10multipliesIfEESC_JPfSL_EEEvT0_iT1_T2_DpNS2_10kernel_argIT3_EE,"aw",@nobits
	.sectionflags	@""
	.align	128
.nv.shared._ZN3cub18CUB_300001_SM_10006detail9transform16transform_kernelINS2_10policy_hubILb0EN4cuda3std3__45tupleIJN6thrust24THRUST_300001_SM_1000_NS10device_ptrIfEENSA_6detail15normal_iteratorISC_EEEEEE10policy1000ElNS7_10multipliesIfEESC_JPfSL_EEEvT0_iT1_T2_DpNS2_10kernel_argIT3_EE:
	.zero		1152


//--------------------- .nv.shared.reserved.0     --------------------------
	.section	.nv.shared.reserved.0,"aw",@nobits
	.weak		__nv_reservedSMEM_offset_0_alias
	.size		__nv_reservedSMEM_offset_0_alias, 0, 64
	.other		__nv_reservedSMEM_offset_0_alias,@"STO_CUDA_RESERVED_SHARED STV_DEFAULT"
__nv_reservedSMEM_offset_0_alias:
	.zero		0
	.zero		64


//--------------------- .nv.global                --------------------------
	.section	.nv.global,"aw",@nobits
.nv.global:
	.type		_ZN34_INTERNAL_d95d6f72_4_k_cu_969326ff6thrust24THRUST_300001_SM_1000_NS3seqE,@object
	.size		_ZN34_INTERNAL_d95d6f72_4_k_cu_969326ff6thrust24THRUST_300001_SM_1000_NS3seqE,(_ZN34_INTERNAL_d95d6f72_4_k_cu_969326ff4cuda3std3__48in_placeE - _ZN34_INTERNAL_d95d6f72_4_k_cu_969326ff6thrust24THRUST_300001_SM_1000_NS3seqE)
_ZN34_INTERNAL_d95d6f72_4_k_cu_969326ff6thrust24THRUST_300001_SM_1000_NS3seqE:
	.zero		1
	.type		_ZN34_INTERNAL_d95d6f72_4_k_cu_969326ff4cuda3std3__48in_placeE,@object
	.size		_ZN34_INTERNAL_d95d6f72_4_k_cu_969326ff4cuda3std3__48in_placeE,(_ZN34_INTERNAL_d95d6f72_4_k_cu_969326ff4cuda3std6ranges3__45__cpo4sizeE - _ZN34_INTERNAL_d95d6f72_4_k_cu_969326ff4cuda3std3__48in_placeE)
_ZN34_INTERNAL_d95d6f72_4_k_cu_969326ff4cuda3std3__48in_placeE:
	.zero		1
	.type		_ZN34_INTERNAL_d95d6f72_4_k_cu_969326ff4cuda3std6ranges3__45__cpo4sizeE,@object
	.size		_ZN34_INTERNAL_d95d6f72_4_k_cu_969326ff4cuda3std6ranges3__45__cpo4sizeE,(_ZN34_INTERNAL_d95d6f72_4_k_cu_969326ff6thrust24THRUST_300001_SM_1000_NS12placeholders2_3E - _ZN34_INTERNAL_d95d6f72_4_k_cu_969326ff4cuda3std6ranges3__45__cpo4sizeE)
_ZN34_INTERNAL_d95d6f72_4_k_cu_969326ff4cuda3std6ranges3__45__cpo4sizeE:
	.zero		1
	.type		_ZN34_INTERNAL_d95d6f72_4_k_cu_969326ff6thrust24THRUST_300001_SM_1000_NS12placeholders2_3E,@object
	.size		_ZN34_INTERNAL_d95d6f72_4_k_cu_969326ff6thrust24THRUST_300001_SM_1000_NS12placeholders2_3E,(_ZN34_INTERNAL_d95d6f72_4_k_cu_969326ff4cuda3std3__45__cpo6cbeginE - _ZN34_INTERNAL_d95d6f72_4_k_cu_969326ff6thrust24THRUST_300001_SM_1000_NS12placeholders2_3E)
_ZN34_INTERNAL_d95d6f72_4_k_cu_969326ff6thrust24THRUST_300001_SM_1000_NS12placeholders2_3E:
	.zero		1
	.type		_ZN34_INTERNAL_d95d6f72_4_k_cu_969326ff4cuda3std3__45__cpo6cbeginE,@object
	.size		_ZN34_INTERNAL_d95d6f72_4_k_cu_969326ff4cuda3std3__45__cpo6cbeginE,(_ZN34_INTERNAL_d95d6f72_4_k_cu_969326ff4cuda3std6ranges3__45__cpo6cbeginE - _ZN34_INTERNAL_d95d6f72_4_k_cu_969326ff4cuda3std3__45__cpo6cbeginE)
_ZN34_INTERNAL_d95d6f72_4_k_cu_969326ff4cuda3std3__45__cpo6cbeginE:
	.zero		1
	.type		_ZN34_INTERNAL_d95d6f72_4_k_cu_969326ff4cuda3std6ranges3__45__cpo6cbeginE,@object
	.size		_ZN34_INTERNAL_d95d6f72_4_k_cu_969326ff4cuda3std6ranges3__45__cpo6cbeginE,(_ZN34_INTERNAL_d95d6f72_4_k_cu_969326ff6thrust24THRUST_300001_SM_1000_NS12placeholders2_7E - _ZN34_INTERNAL_d95d6f72_4_k_cu_969326ff4cuda3std6ranges3__45__cpo6cbeginE)
_ZN34_INTERNAL_d95d6f72_4_k_cu_969326ff4cuda3std6ranges3__45__cpo6cbeginE:
	.zero		1
	.type		_ZN34_INTERNAL_d95d6f72_4_k_cu_969326ff6thrust24THRUST_300001_SM_1000_NS12placeholders2_7E,@object
	.size		_ZN34_INTERNAL_d95d6f72_4_k_cu_969326ff6thrust24THRUST_300001_SM_1000_NS12placeholders2_7E,(_ZN34_INTERNAL_d95d6f72_4_k_cu_969326ff4cuda3std3__45__cpo7crbeginE - _ZN34_INTERNAL_d95d6f72_4_k_cu_969326ff6thrust24THRUST_300001_SM_1000_NS12placeholders2_7E)
_ZN34_INTERNAL_d95d6f72_4_k_cu_969326ff6thrust24THRUST_300001_SM_1000_NS12placeholders2_7E:
	.zero		1
	.type		_ZN34_INTERNAL_d95d6f72_4_k_cu_969326ff4cuda3std3__45__cpo7crbeginE,@object
	.size		_ZN34_INTERNAL_d95d6f72_4_k_cu_969326ff4cuda3std3__45__cpo7crbeginE,(_ZN34_INTERNAL_d95d6f72_4_k_cu_969326ff4cuda3std6ranges3__45__cpo4nextE - _ZN34_INTERNAL_d95d6f72_4_k_cu_969326ff4cuda3std3__45__cpo7crbeginE)
_ZN34_INTERNAL_d95d6f72_4_k_cu_969326ff4cuda3std3__45__cpo7crbeginE:
	.zero		1
	.type		_ZN34_INTERNAL_d95d6f72_4_k_cu_969326ff4cuda3std6ranges3__45__cpo4nextE,@object
	.size		_ZN34_INTERNAL_d95d6f72_4_k_cu_969326ff4cuda3std6ranges3__45__cpo4nextE,(_ZN34_INTERNAL_d95d6f72_4_k_cu_969326ff4cuda3std6ranges3__45__cpo4swapE - _ZN34_INTERNAL_d95d6f72_4_k_cu_969326ff4cuda3std6ranges3__45__cpo4nextE)
_ZN34_INTERNAL_d95d6f72_4_k_cu_969326ff4cuda3std6ranges3__45__cpo4nextE:
	.zero		1
	.type		_ZN34_INTERNAL_d95d6f72_4_k_cu_969326ff4cuda3std6ranges3__45__cpo4swapE,@object
	.size		_ZN34_INTERNAL_d95d6f72_4_k_cu_969326ff4cuda3std6ranges3__45__cpo4swapE,(_ZN34_INTERNAL_d95d6f72_4_k_cu_969326ff6thrust24THRUST_300001_SM_1000_NS8cuda_cub10par_nosyncE - _ZN34_INTERNAL_d95d6f72_4_k_cu_969326ff4cuda3std6ranges3__45__cpo4swapE)
_ZN34_INTERNAL_d95d6f72_4_k_cu_969326ff4cuda3std6ranges3__45__cpo4swapE:
	.zero		1
	.type		_ZN34_INTERNAL_d95d6f72_4_k_cu_969326ff6thrust24THRUST_300001_SM_1000_NS8cuda_cub10par_nosyncE,@object
	.size		_ZN34_INTERNAL_d95d6f72_4_k_cu_969326ff6thrust24THRUST_300001_SM_1000_NS8cuda_cub10par_nosyncE,(_ZN34_INTERNAL_d95d6f72_4_k_cu_969326ff6thrust24THRUST_300001_SM_1000_NS12placeholders2_9E - _ZN34_INTERNAL_d95d6f72_4_k_cu_969326ff6thrust24THRUST_300001_SM_1000_NS8cuda_cub10par_nosyncE)
_ZN34_INTERNAL_d95d6f72_4_k_cu_969326ff6thrust24THRUST_300001_SM_1000_NS8cuda_cub10par_nosyncE:
	.zero		1
	.type		_ZN34_INTERNAL_d95d6f72_4_k_cu_969326ff6thrust24THRUST_300001_SM_1000_NS12placeholders2_9E,@object
	.size		_ZN34_INTERNAL_d95d6f72_4_k_cu_969326ff6thrust24THRUST_300001_SM_1000_NS12placeholders2_9E,(_ZN34_INTERNAL_d95d6f72_4_k_cu_969326ff4cuda3std3__436_GLOBAL__N__d95d6f72_4_k_cu_969326ff6ignoreE - _ZN34_INTERNAL_d95d6f72_4_k_cu_969326ff6thrust24THRUST_300001_SM_1000_NS12placeholders2_9E)
_ZN34_INTERNAL_d95d6f72_4_k_cu_969326ff6thrust24THRUST_300001_SM_1000_NS12placeholders2_9E:
	.zero		1
	.type		_ZN34_INTERNAL_d95d6f72_4_k_cu_969326ff4cuda3std3__436_GLOBAL__N__d95d6f72_4_k_cu_969326ff6ignoreE,@object
	.size		_ZN34_INTERNAL_d95d6f72_4_k_cu_969326ff4cuda3std3__436_GLOBAL__N__d95d6f72_4_k_cu_969326ff6ignoreE,(_ZN34_INTERNAL_d95d6f72_4_k_cu_969326ff4cuda3std6ranges3__45__cpo4dataE - _ZN34_INTERNAL_d95d6f72_4_k_cu_969326ff4cuda3std3__436_GLOBAL__N__d95d6f72_4_k_cu_969326ff6ignoreE)
_ZN34_INTERNAL_d95d6f72_4_k_cu_969326ff4cuda3std3__436_GLOBAL__N__d95d6f72_4_k_cu_969326ff6ignoreE:
	.zero		1
	.type		_ZN34_INTERNAL_d95d6f72_4_k_cu_969326ff4cuda3std6ranges3__45__cpo4dataE,@object
	.size		_ZN34_INTERNAL_d95d6f72_4_k_cu_969326ff4cuda3std6ranges3__45__cpo4dataE,(_ZN34_INTERNAL_d95d6f72_4_k_cu_969326ff6thrust24THRUST_300001_SM_1000_NS12placeholders2_1E - _ZN34_INTERNAL_d95d6f72_4_k_cu_969326ff4cuda3std6ranges3__45__cpo4dataE)
_ZN34_INTERNAL_d95d6f72_4_k_cu_969326ff4cuda3std6ranges3__45__cpo4dataE:
	.zero		1
	.type		_ZN34_INTERNAL_d95d6f72_4_k_cu_969326ff6thrust24THRUST_300001_SM_1000_NS12placeholders2_1E,@object
	.size		_ZN34_INTERNAL_d95d6f72_4_k_cu_969326ff6thrust24THRUST_300001_SM_1000_NS12placeholders2_1E,(_ZN34_INTERNAL_d95d6f72_4_k_cu_969326ff4cuda3std3__45__cpo5beginE - _ZN34_INTERNAL_d95d6f72_4_k_cu_969326ff6thrust24THRUST_300001_SM_1000_NS12placeholders2_1E)
_ZN34_INTERNAL_d95d6f72_4_k_cu_969326ff6thrust24THRUST_300001_SM_1000_NS12placeholders2_1E:
	.zero		1
	.type		_ZN34_INTERNAL_d95d6f72_4_k_cu_969326ff4cuda3std3__45__cpo5beginE,@object
	.size		_ZN34_INTERNAL_d95d6f72_4_k_cu_969326ff4cuda3std3__45__cpo5beginE,(_ZN34_INTERNAL_d95d6f72_4_k_cu_969326ff4cuda3std6ranges3__45__cpo5beginE - _ZN34_INTERNAL_d95d6f72_4_k_cu_969326ff4cuda3std3__45__cpo5beginE)
_ZN34_INTERNAL_d95d6f72_4_k_cu_969326ff4cuda3std3__45__cpo5beginE:
	.zero		1
	.type		_ZN34_INTERNAL_d95d6f72_4_k_cu_969326ff4cuda3std6ranges3__45__cpo5beginE,@object
	.size		_ZN34_INTERNAL_d95d6f72_4_k_cu_969326ff4cuda3std6ranges3__45__cpo5beginE,(_ZN34_INTERNAL_d95d6f72_4_k_cu_969326ff6thrust24THRUST_300001_SM_1000_NS12placeholders2_5E - _ZN34_INTERNAL_d95d6f72_4_k_cu_969326ff4cuda3std6ranges3__45__cpo5beginE)
_ZN34_INTERNAL_d95d6f72_4_k_cu_969326ff4cuda3std6ranges3__45__cpo5beginE:
	.zero		1
	.type		_ZN34_INTERNAL_d95d6f72_4_k_cu_969326ff6thrust24THRUST_300001_SM_1000_NS12placeholders2_5E,@object
	.size		_ZN34_INTERNAL_d95d6f72_4_k_cu_969326ff6thrust24THRUST_300001_SM_1000_NS12placeholders2_5E,(_ZN34_INTERNAL_d95d6f72_4_k_cu_969326ff4cuda3std3__45__cpo6rbeginE - _ZN34_INTERNAL_d95d6f72_4_k_cu_969326ff6thrust24THRUST_300001_SM_1000_NS12placeholders2_5E)
_ZN34_INTERNAL_d95d6f72_4_k_cu_969326ff6thrust24THRUST_300001_SM_1000_NS12placeholders2_5E:
	.zero		1
	.type		_ZN34_INTERNAL_d95d6f72_4_k_cu_969326ff4cuda3std3__45__cpo6rbeginE,@object
	.size		_ZN34_INTERNAL_d95d6f72_4_k_cu_969326ff4cuda3std3__45__cpo6rbeginE,(_ZN34_INTERNAL_d95d6f72_4_k_cu_969326ff4cuda3std6ranges3__45__cpo7advanceE - _ZN34_INTERNAL_d95d6f72_4_k_cu_969326ff4cuda3std3__45__cpo6rbeginE)
_ZN34_INTERNAL_d95d6f72_4_k_cu_969326ff4cuda3std3__45__cpo6rbeginE:
	.zero		1
	.type		_ZN34_INTERNAL_d95d6f72_4_k_cu_969326ff4cuda3std6ranges3__45__cpo7advanceE,@object
	.size		_ZN34_INTERNAL_d95d6f72_4_k_cu_969326ff4cuda3std6ranges3__45__cpo7advanceE,(_ZN34_INTERNAL_d95d6f72_4_k_cu_969326ff4cuda3std3__47nulloptE - _ZN34_INTERNAL_d95d6f72_4_k_cu_969326ff4cuda3std6ranges3__45__cpo7advanceE)
_ZN34_INTERNAL_d95d6f72_4_k_cu_969326ff4cuda3std6ranges3__45__cpo7advanceE:
	.zero		1
	.type		_ZN34_INTERNAL_d95d6f72_4_k_cu_969326ff4cuda3std3__47nulloptE,@object
	.size		_ZN34_INTERNAL_d95d6f72_4_k_cu_969326ff4cuda3std3__47nulloptE,(_ZN34_INTERNAL_d95d6f72_4_k_cu_969326ff4cuda3std6ranges3__45__cpo8distanceE - _ZN34_INTERNAL_d95d6f72_4_k_cu_969326ff4cuda3std3__47nulloptE)
_ZN34_INTERNAL_d95d6f72_4_k_cu_969326ff4cuda3std3__47nulloptE:
	.zero		1
	.type		_ZN34_INTERNAL_d95d6f72_4_k_cu_969326ff4cuda3std6ranges3__45__cpo8distanceE,@object
	.size		_ZN34_INTERNAL_d95d6f72_4_k_cu_969326ff4cuda3std6ranges3__45__cpo8distanceE,(_ZN34_INTERNAL_d95d6f72_4_k_cu_969326ff6thrust24THRUST_300001_SM_1000_NS12placeholders3_10E - _ZN34_INTERNAL_d95d6f72_4_k_cu_969326ff4cuda3std6ranges3__45__cpo8distanceE)
_ZN34_INTERNAL_d95d6f72_4_k_cu_969326ff4cuda3std6ranges3__45__cpo8distanceE:
	.zero		1
	.type		_ZN34_INTERNAL_d95d6f72_4_k_cu_969326ff6thrust24THRUST_300001_SM_1000_NS12placeholders3_10E,@object
	.size		_ZN34_INTERNAL_d95d6f72_4_k_cu_969326ff6thrust24THRUST_300001_SM_1000_NS12placeholders3_10E,(_ZN34_INTERNAL_d95d6f72_4_k_cu_969326ff4cuda3std3__419piecewise_constructE - _ZN34_INTERNAL_d95d6f72_4_k_cu_969326ff6thrust24THRUST_300001_SM_1000_NS12placeholders3_10E)
_ZN34_INTERNAL_d95d6f72_4_k_cu_969326ff6thrust24THRUST_300001_SM_1000_NS12placeholders3_10E:
	.zero		1
	.type		_ZN34_INTERNAL_d95d6f72_4_k_cu_969326ff4cuda3std3__419piecewise_constructE,@object
	.size		_ZN34_INTERNAL_d95d6f72_4_k_cu_969326ff4cuda3std3__419piecewise_constructE,(_ZN34_INTERNAL_d95d6f72_4_k_cu_969326ff4cuda3std6ranges3__45__cpo5cdataE - _ZN34_INTERNAL_d95d6f72_4_k_cu_969326ff4cuda3std3__419piecewise_constructE)
_ZN34_INTERNAL_d95d6f72_4_k_cu_969326ff4cuda3std3__419piecewise_constructE:
	.zero		1
	.type		_ZN34_INTERNAL_d95d6f72_4_k_cu_969326ff4cuda3std6ranges3__45__cpo5cdataE,@object
	.size		_ZN34_INTERNAL_d95d6f72_4_k_cu_969326ff4cuda3std6ranges3__45__cpo5cdataE,(_ZN34_INTERNAL_d95d6f72_4_k_cu_969326ff6thrust24THRUST_300001_SM_1000_NS12placeholders2_2E - _ZN34_INTERNAL_d95d6f72_4_k_cu_969326ff4cuda3std6ranges3__45__cpo5cdataE)
_ZN34_INTERNAL_d95d6f72_4_k_cu_969326ff4cuda3std6ranges3__45__cpo5cdataE:
	.zero		1
	.type		_ZN34_INTERNAL_d95d6f72_4_k_cu_969326ff6thrust24THRUST_300001_SM_1000_NS12placeholders2_2E,@object
	.size		_ZN34_INTERNAL_d95d6f72_4_k_cu_969326ff6thrust24THRUST_300001_SM_1000_NS12placeholders2_2E,(_ZN34_INTERNAL_d95d6f72_4_k_cu_969326ff4cuda3std3__45__cpo3endE - _ZN34_INTERNAL_d95d6f72_4_k_cu_969326ff6thrust24THRUST_300001_SM_1000_NS12placeholders2_2E)
_ZN34_INTERNAL_d95d6f72_4_k_cu_969326ff6thrust24THRUST_300001_SM_1000_NS12placeholders2_2E:
	.zero		1
	.type		_ZN34_INTERNAL_d95d6f72_4_k_cu_969326ff4cuda3std3__45__cpo3endE,@object
	.size		_ZN34_INTERNAL_d95d6f72_4_k_cu_969326ff4cuda3std3__45__cpo3endE,(_ZN34_INTERNAL_d95d6f72_4_k_cu_969326ff4cuda3std6ranges3__45__cpo3endE - _ZN34_INTERNAL_d95d6f72_4_k_cu_969326ff4cuda3std3__45__cpo3endE)
_ZN34_INTERNAL_d95d6f72_4_k_cu_969326ff4cuda3std3__45__cpo3endE:
	.zero		1
	.type		_ZN34_INTERNAL_d95d6f72_4_k_cu_969326ff4cuda3std6ranges3__45__cpo3endE,@object
	.size		_ZN34_INTERNAL_d95d6f72_4_k_cu_969326ff4cuda3std6ranges3__45__cpo3endE,(_ZN34_INTERNAL_d95d6f72_4_k_cu_969326ff6thrust24THRUST_300001_SM_1000_NS12placeholders2_6E - _ZN34_INTERNAL_d95d6f72_4_k_cu_969326ff4cuda3std6ranges3__45__cpo3endE)
_ZN34_INTERNAL_d95d6f72_4_k_cu_969326ff4cuda3std6ranges3__45__cpo3endE:
	.zero		1
	.type		_ZN34_INTERNAL_d95d6f72_4_k_cu_969326ff6thrust24THRUST_300001_SM_1000_NS12placeholders2_6E,@object
	.size		_ZN34_INTERNAL_d95d6f72_4_k_cu_969326ff6thrust24THRUST_300001_SM_1000_NS12placeholders2_6E,(_ZN34_INTERNAL_d95d6f72_4_k_cu_969326ff4cuda3std3__45__cpo4rendE - _ZN34_INTERNAL_d95d6f72_4_k_cu_969326ff6thrust24THRUST_300001_SM_1000_NS12placeholders2_6E)
_ZN34_INTERNAL_d95d6f72_4_k_cu_969326ff6thrust24THRUST_300001_SM_1000_NS12placeholders2_6E:
	.zero		1
	.type		_ZN34_INTERNAL_d95d6f72_4_k_cu_969326ff4cuda3std3__45__cpo4rendE,@object
	.size		_ZN34_INTERNAL_d95d6f72_4_k_cu_969326ff4cuda3std3__45__cpo4rendE,(_ZN34_INTERNAL_d95d6f72_4_k_cu_969326ff4cuda3std6ranges3__45__cpo9iter_swapE - _ZN34_INTERNAL_d95d6f72_4_k_cu_969326ff4cuda3std3__45__cpo4rendE)
_ZN34_INTERNAL_d95d6f72_4_k_cu_969326ff4cuda3std3__45__cpo4rendE:
	.zero		1
	.type		_ZN34_INTERNAL_d95d6f72_4_k_cu_969326ff4cuda3std6ranges3__45__cpo9iter_swapE,@object
	.size		_ZN34_INTERNAL_d95d6f72_4_k_cu_969326ff4cuda3std6ranges3__45__cpo9iter_swapE,(_ZN34_INTERNAL_d95d6f72_4_k_cu_969326ff4cuda3std3__48unexpectE - _ZN34_INTERNAL_d95d6f72_4_k_cu_969326ff4cuda3std6ranges3__45__cpo9iter_swapE)
_ZN34_INTERNAL_d95d6f72_4_k_cu_969326ff4cuda3std6ranges3__45__cpo9iter_swapE:
	.zero		1
	.type		_ZN34_INTERNAL_d95d6f72_4_k_cu_969326ff4cuda3std3__48unexpectE,@object
	.size		_ZN34_INTERNAL_d95d6f72_4_k_cu_969326ff4cuda3std3__48unexpectE,(_ZN34_INTERNAL_d95d6f72_4_k_cu_969326ff6thrust24THRUST_300001_SM_1000_NS8cuda_cub3parE - _ZN34_INTERNAL_d95d6f72_4_k_cu_969326ff4cuda3std3__48unexpectE)
_ZN34_INTERNAL_d95d6f72_4_k_cu_969326ff4cuda3std3__48unexpectE:
	.zero		1
	.type		_ZN34_INTERNAL_d95d6f72_4_k_cu_969326ff6thrust24THRUST_300001_SM_1000_NS8cuda_cub3parE,@object
	.size		_ZN34_INTERNAL_d95d6f72_4_k_cu_969326ff6thrust24THRUST_300001_SM_1000_NS8cuda_cub3parE,(_ZN34_INTERNAL_d95d6f72_4_k_cu_969326ff6thrust24THRUST_300001_SM_1000_NS12placeholders2_4E - _ZN34_INTERNAL_d95d6f72_4_k_cu_969326ff6thrust24THRUST_300001_SM_1000_NS8cuda_cub3parE)
_ZN34_INTERNAL_d95d6f72_4_k_cu_969326ff6thrust24THRUST_300001_SM_1000_NS8cuda_cub3parE:
	.zero		1
	.type		_ZN34_INTERNAL_d95d6f72_4_k_cu_969326ff6thrust24THRUST_300001_SM_1000_NS12placeholders2_4E,@object
	.size		_ZN34_INTERNAL_d95d6f72_4_k_cu_969326ff6thrust24THRUST_300001_SM_1000_NS12placeholders2_4E,(_ZN34_INTERNAL_d95d6f72_4_k_cu_969326ff4cuda3std3__45__cpo4cendE - _ZN34_INTERNAL_d95d6f72_4_k_cu_969326ff6thrust24THRUST_300001_SM_1000_NS12placeholders2_4E)
_ZN34_INTERNAL_d95d6f72_4_k_cu_969326ff6thrust24THRUST_300001_SM_1000_NS12placeholders2_4E:
	.zero		1
	.type		_ZN34_INTERNAL_d95d6f72_4_k_cu_969326ff4cuda3std3__45__cpo4cendE,@object
	.size		_ZN34_INTERNAL_d95d6f72_4_k_cu_969326ff4cuda3std3__45__cpo4cendE,(_ZN34_INTERNAL_d95d6f72_4_k_cu_969326ff4cuda3std6ranges3__45__cpo4cendE - _ZN34_INTERNAL_d95d6f72_4_k_cu_969326ff4cuda3std3__45__cpo4cendE)
_ZN34_INTERNAL_d95d6f72_4_k_cu_969326ff4cuda3std3__45__cpo4cendE:
	.zero		1
	.type		_ZN34_INTERNAL_d95d6f72_4_k_cu_969326ff4cuda3std6ranges3__45__cpo4cendE,@object
	.size		_ZN34_INTERNAL_d95d6f72_4_k_cu_969326ff4cuda3std6ranges3__45__cpo4cendE,(_ZN34_INTERNAL_d95d6f72_4_k_cu_969326ff4cuda3std3__420unreachable_sentinelE - _ZN34_INTERNAL_d95d6f72_4_k_cu_969326ff4cuda3std6ranges3__45__cpo4cendE)
_ZN34_INTERNAL_d95d6f72_4_k_cu_969326ff4cuda3std6ranges3__45__cpo4cendE:
	.zero		1
	.type		_ZN34_INTERNAL_d95d6f72_4_k_cu_969326ff4cuda3std3__420unreachable_sentinelE,@object
	.size		_ZN34_INTERNAL_d95d6f72_4_k_cu_969326ff4cuda3std3__420unreachable_sentinelE,(_ZN34_INTERNAL_d95d6f72_4_k_cu_969326ff4cuda3std6ranges3__45__cpo5ssizeE - _ZN34_INTERNAL_d95d6f72_4_k_cu_969326ff4cuda3std3__420unreachable_sentinelE)
_ZN34_INTERNAL_d95d6f72_4_k_cu_969326ff4cuda3std3__420unreachable_sentinelE:
	.zero		1
	.type		_ZN34_INTERNAL_d95d6f72_4_k_cu_969326ff4cuda3std6ranges3__45__cpo5ssizeE,@object
	.size		_ZN34_INTERNAL_d95d6f72_4_k_cu_969326ff4cuda3std6ranges3__45__cpo5ssizeE,(_ZN34_INTERNAL_d95d6f72_4_k_cu_969326ff6thrust24THRUST_300001_SM_1000_NS12placeholders2_8E - _ZN34_INTERNAL_d95d6f72_4_k_cu_969326ff4cuda3std6ranges3__45__cpo5ssizeE)
_ZN34_INTERNAL_d95d6f72_4_k_cu_969326ff4cuda3std6ranges3__45__cpo5ssizeE:
	.zero		1
	.type		_ZN34_INTERNAL_d95d6f72_4_k_cu_969326ff6thrust24THRUST_300001_SM_1000_NS12placeholders2_8E,@object
	.size		_ZN34_INTERNAL_d95d6f72_4_k_cu_969326ff6thrust24THRUST_300001_SM_1000_NS12placeholders2_8E,(_ZN34_INTERNAL_d95d6f72_4_k_cu_969326ff4cuda3std3__45__cpo5crendE - _ZN34_INTERNAL_d95d6f72_4_k_cu_969326ff6thrust24THRUST_300001_SM_1000_NS12placeholders2_8E)
_ZN34_INTERNAL_d95d6f72_4_k_cu_969326ff6thrust24THRUST_300001_SM_1000_NS12placeholders2_8E:
	.zero		1
	.type		_ZN34_INTERNAL_d95d6f72_4_k_cu_969326ff4cuda3std3__45__cpo5crendE,@object
	.size		_ZN34_INTERNAL_d95d6f72_4_k_cu_969326ff4cuda3std3__45__cpo5crendE,(_ZN34_INTERNAL_d95d6f72_4_k_cu_969326ff4cuda3std6ranges3__45__cpo4prevE - _ZN34_INTERNAL_d95d6f72_4_k_cu_969326ff4cuda3std3__45__cpo5crendE)
_ZN34_INTERNAL_d95d6f72_4_k_cu_969326ff4cuda3std3__45__cpo5crendE:
	.zero		1
	.type		_ZN34_INTERNAL_d95d6f72_4_k_cu_969326ff4cuda3std6ranges3__45__cpo4prevE,@object
	.size		_ZN34_INTERNAL_d95d6f72_4_k_cu_969326ff4cuda3std6ranges3__45__cpo4prevE,(_ZN34_INTERNAL_d95d6f72_4_k_cu_969326ff4cuda3std6ranges3__45__cpo9iter_moveE - _ZN34_INTERNAL_d95d6f72_4_k_cu_969326ff4cuda3std6ranges3__45__cpo4prevE)
_ZN34_INTERNAL_d95d6f72_4_k_cu_969326ff4cuda3std6ranges3__45__cpo4prevE:
	.zero		1
	.type		_ZN34_INTERNAL_d95d6f72_4_k_cu_969326ff4cuda3std6ranges3__45__cpo9iter_moveE,@object
	.size		_ZN34_INTERNAL_d95d6f72_4_k_cu_969326ff4cuda3std6ranges3__45__cpo9iter_moveE,(_ZN34_INTERNAL_d95d6f72_4_k_cu_969326ff6thrust24THRUST_300001_SM_1000_NS6system6detail10sequential3seqE - _ZN34_INTERNAL_d95d6f72_4_k_cu_969326ff4cuda3std6ranges3__45__cpo9iter_moveE)
_ZN34_INTERNAL_d95d6f72_4_k_cu_969326ff4cuda3std6ranges3__45__cpo9iter_moveE:
	.zero		1
	.type		_ZN34_INTERNAL_d95d6f72_4_k_cu_969326ff6thrust24THRUST_300001_SM_1000_NS6system6detail10sequential3seqE,@object
	.size		_ZN34_INTERNAL_d95d6f72_4_k_cu_969326ff6thrust24THRUST_300001_SM_1000_NS6system6detail10sequential3seqE,(.L_31 - _ZN34_INTERNAL_d95d6f72_4_k_cu_969326ff6thrust24THRUST_300001_SM_1000_NS6system6detail10sequential3seqE)
_ZN34_INTERNAL_d95d6f72_4_k_cu_969326ff6thrust24THRUST_300001_SM_1000_NS6system6detail10sequential3seqE:
	.zero		1
.L_31:


//--------------------- .nv.shared._ZN3cub18CUB_300001_SM_10006detail9transform16transform_kernelINS2_10policy_hubILb0EN4cuda3std3__45tupleIJN6thrust24THRUST_300001_SM_1000_NS10device_ptrIfEENSA_6detail15normal_iteratorISC_EEEEEE10policy1000EiNS7_10multipliesIfEESC_JPfSL_EEEvT0_iT1_T2_DpNS2_10kernel_argIT3_EE --------------------------
	.section	.nv.shared._ZN3cub18CUB_300001_SM_10006detail9transform16transform_kernelINS2_10policy_hubILb0EN4cuda3std3__45tupleIJN6thrust24THRUST_300001_SM_1000_NS10device_ptrIfEENSA_6detail15normal_iteratorISC_EEEEEE10policy1000EiNS7_10multipliesIfEESC_JPfSL_EEEvT0_iT1_T2_DpNS2_10kernel_argIT3_EE,"aw",@nobits
	.sectionflags	@""
	.align	128
.nv.shared._ZN3cub18CUB_300001_SM_10006detail9transform16transform_kernelINS2_10policy_hubILb0EN4cuda3std3__45tupleIJN6thrust24THRUST_300001_SM_1000_NS10device_ptrIfEENSA_6detail15normal_iteratorISC_EEEEEE10policy1000EiNS7_10multipliesIfEESC_JPfSL_EEEvT0_iT1_T2_DpNS2_10kernel_argIT3_EE:
	.zero		1152


//--------------------- .nv.shared._ZN3cub18CUB_300001_SM_10006detail8for_each13static_kernelINS2_12policy_hub_t12policy_500_tEmN6thrust24THRUST_300001_SM_1000_NS8cuda_cub20__uninitialized_fill7functorINS7_10device_ptrIfEEfEEEEvT0_T1_ --------------------------
	.section	.nv.shared._ZN3cub18CUB_300001_SM_10006detail8for_each13static_kernelINS2_12policy_hub_t12policy_500_tEmN6thrust24THRUST_300001_SM_1000_NS8cuda_cub20__uninitialized_fill7functorINS7_10device_ptrIfEEfEEEEvT0_T1_,"aw",@nobits
	.sectionflags	@""
	.align	128
	.zero		1024


//--------------------- .nv.shared._ZN3cub18CUB_300001_SM_10006detail11EmptyKernelIvEEvv --------------------------
	.section	.nv.shared._ZN3cub18CUB_300001_SM_10006detail11EmptyKernelIvEEvv,"aw",@nobits
	.sectionflags	@""
	.align	128
	.zero		1024


//--------------------- .nv.shared._Z13SegmentedScanIfEvPT_S1_S1_Piii --------------------------
	.section	.nv.shared._Z13SegmentedScanIfEvPT_S1_S1_Piii,"aw",@nobits
	.sectionflags	@""
	.align	128
	.zero		1024


//--------------------- .nv.constant0._ZN3cub18CUB_300001_SM_10006detail9transform16transform_kernelINS2_10policy_hubILb0EN4cuda3std3__45tupleIJN6thrust24THRUST_300001_SM_1000_NS10device_ptrIfEENSA_6detail15normal_iteratorISC_EEEEEE10policy1000ElNS7_10multipliesIfEESC_JPfSL_EEEvT0_iT1_T2_DpNS2_10kernel_argIT3_EE --------------------------
	.section	.nv.constant0._ZN3cub18CUB_300001_SM_10006detail9transform16transform_kernelINS2_10policy_hubILb0EN4cuda3std3__45tupleIJN6thrust24THRUST_300001_SM_1000_NS10device_ptrIfEENSA_6detail15normal_iteratorISC_EEEEEE10policy1000ElNS7_10multipliesIfEESC_JPfSL_EEEvT0_iT1_T2_DpNS2_10kernel_argIT3_EE,"a",@progbits
	.sectionflags	@""
	.align	4
.nv.constant0._ZN3cub18CUB_300001_SM_10006detail9transform16transform_kernelINS2_10policy_hubILb0EN4cuda3std3__45tupleIJN6thrust24THRUST_300001_SM_1000_NS10device_ptrIfEENSA_6detail15normal_iteratorISC_EEEEEE10policy1000ElNS7_10multipliesIfEESC_JPfSL_EEEvT0_iT1_T2_DpNS2_10kernel_argIT3_EE:
	.zero		952


//--------------------- .nv.constant0._ZN3cub18CUB_300001_SM_10006detail9transform16transform_kernelINS2_10policy_hubILb0EN4cuda3std3__45tupleIJN6thrust24THRUST_300001_SM_1000_NS10device_ptrIfEENSA_6detail15normal_iteratorISC_EEEEEE10policy1000EiNS7_10multipliesIfEESC_JPfSL_EEEvT0_iT1_T2_DpNS2_10kernel_argIT3_EE --------------------------
	.section	.nv.constant0._ZN3cub18CUB_300001_SM_10006detail9transform16transform_kernelINS2_10policy_hubILb0EN4cuda3std3__45tupleIJN6thrust24THRUST_300001_SM_1000_NS10device_ptrIfEENSA_6detail15normal_iteratorISC_EEEEEE10policy1000EiNS7_10multipliesIfEESC_JPfSL_EEEvT0_iT1_T2_DpNS2_10kernel_argIT3_EE,"a",@progbits
	.sectionflags	@""
	.align	4
.nv.constant0._ZN3cub18CUB_300001_SM_10006detail9transform16transform_kernelINS2_10policy_hubILb0EN4cuda3std3__45tupleIJN6thrust24THRUST_300001_SM_1000_NS10device_ptrIfEENSA_6detail15normal_iteratorISC_EEEEEE10policy1000EiNS7_10multipliesIfEESC_JPfSL_EEEvT0_iT1_T2_DpNS2_10kernel_argIT3_EE:
	.zero		952


//--------------------- .nv.constant0._ZN3cub18CUB_300001_SM_10006detail8for_each13static_kernelINS2_12policy_hub_t12policy_500_tEmN6thrust24THRUST_300001_SM_1000_NS8cuda_cub20__uninitialized_fill7functorINS7_10device_ptrIfEEfEEEEvT0_T1_ --------------------------
	.section	.nv.constant0._ZN3cub18CUB_300001_SM_10006detail8for_each13static_kernelINS2_12policy_hub_t12policy_500_tEmN6thrust24THRUST_300001_SM_1000_NS8cuda_cub20__uninitialized_fill7functorINS7_10device_ptrIfEEfEEEEvT0_T1_,"a",@progbits
	.sectionflags	@""
	.align	4
.nv.constant0._ZN3cub18CUB_300001_SM_10006detail8for_each13static_kernelINS2_12policy_hub_t12policy_500_tEmN6thrust24THRUST_300001_SM_1000_NS8cuda_cub20__uninitialized_fill7functorINS7_10device_ptrIfEEfEEEEvT0_T1_:
	.zero		920


//--------------------- .nv.constant0._ZN3cub18CUB_300001_SM_10006detail11EmptyKernelIvEEvv --------------------------
	.section	.nv.constant0._ZN3cub18CUB_300001_SM_10006detail11EmptyKernelIvEEvv,"a",@progbits
	.sectionflags	@""
	.align	4
.nv.constant0._ZN3cub18CUB_300001_SM_10006detail11EmptyKernelIvEEvv:
	.zero		896


//--------------------- .nv.constant0._Z13SegmentedScanIfEvPT_S1_S1_Piii --------------------------
	.section	.nv.constant0._Z13SegmentedScanIfEvPT_S1_S1_Piii,"a",@progbits
	.sectionflags	@""
	.align	4
.nv.constant0._Z13SegmentedScanIfEvPT_S1_S1_Piii:
	.zero		936


//--------------------- SYMBOLS --------------------------

	.type		.nv.reservedSmem.offset0,@object
	.size		.nv.reservedSmem.offset0,0x4
	.type		.nv.reservedSmem.cap,@object
	.size		.nv.reservedSmem.cap,0x4
